//
// Generated by NVIDIA NVVM Compiler
//
// Compiler Build ID: CL-36424714
// Cuda compilation tools, release 13.0, V13.0.88
// Based on NVVM 20.0.0
//

.version 9.0
.target sm_100
.address_size 64

	// .globl	_ZN8mmdeploy9operation4cuda4impl7permuteIfEEvPKT_PKiPS4_S8_ii

.visible .entry _ZN8mmdeploy9operation4cuda4impl7permuteIfEEvPKT_PKiPS4_S8_ii(
	.param .u64 .ptr .align 1 _ZN8mmdeploy9operation4cuda4impl7permuteIfEEvPKT_PKiPS4_S8_ii_param_0,
	.param .u64 .ptr .align 1 _ZN8mmdeploy9operation4cuda4impl7permuteIfEEvPKT_PKiPS4_S8_ii_param_1,
	.param .u64 .ptr .align 1 _ZN8mmdeploy9operation4cuda4impl7permuteIfEEvPKT_PKiPS4_S8_ii_param_2,
	.param .u64 .ptr .align 1 _ZN8mmdeploy9operation4cuda4impl7permuteIfEEvPKT_PKiPS4_S8_ii_param_3,
	.param .u32 _ZN8mmdeploy9operation4cuda4impl7permuteIfEEvPKT_PKiPS4_S8_ii_param_4,
	.param .u32 _ZN8mmdeploy9operation4cuda4impl7permuteIfEEvPKT_PKiPS4_S8_ii_param_5
)
{
	.reg .pred 	%p<11>;
	.reg .b32 	%r<140>;
	.reg .b32 	%f<2>;
	.reg .b64 	%rd<34>;

	ld.param.u64 	%rd11, [_ZN8mmdeploy9operation4cuda4impl7permuteIfEEvPKT_PKiPS4_S8_ii_param_0];
	ld.param.u64 	%rd13, [_ZN8mmdeploy9operation4cuda4impl7permuteIfEEvPKT_PKiPS4_S8_ii_param_1];
	ld.param.u64 	%rd12, [_ZN8mmdeploy9operation4cuda4impl7permuteIfEEvPKT_PKiPS4_S8_ii_param_2];
	ld.param.u64 	%rd14, [_ZN8mmdeploy9operation4cuda4impl7permuteIfEEvPKT_PKiPS4_S8_ii_param_3];
	ld.param.u32 	%r32, [_ZN8mmdeploy9operation4cuda4impl7permuteIfEEvPKT_PKiPS4_S8_ii_param_4];
	ld.param.u32 	%r33, [_ZN8mmdeploy9operation4cuda4impl7permuteIfEEvPKT_PKiPS4_S8_ii_param_5];
	cvta.to.global.u64 	%rd1, %rd13;
	cvta.to.global.u64 	%rd2, %rd14;
	mov.u32 	%r34, %ctaid.x;
	mov.u32 	%r35, %ntid.x;
	mov.u32 	%r36, %tid.x;
	mad.lo.s32 	%r1, %r34, %r35, %r36;
	setp.ge.s32 	%p1, %r1, %r33;
	@%p1 bra 	$L__BB0_15;
	setp.lt.s32 	%p2, %r32, 1;
	mov.b64 	%rd33, 0;
	@%p2 bra 	$L__BB0_14;
	and.b32  	%r2, %r32, 7;
	setp.lt.u32 	%p3, %r32, 8;
	mov.b32 	%r132, 0;
	mov.u32 	%r139, %r132;
	mov.u32 	%r130, %r1;
	@%p3 bra 	$L__BB0_5;
	and.b32  	%r132, %r32, 2147483640;
	neg.s32 	%r124, %r132;
	add.s64 	%rd32, %rd2, 16;
	add.s64 	%rd31, %rd1, 16;
	mov.b32 	%r139, 0;
	mov.u32 	%r130, %r1;
$L__BB0_4:
	.pragma "nounroll";
	ld.global.u32 	%r40, [%rd32+-16];
	div.s32 	%r41, %r130, %r40;
	mul.lo.s32 	%r42, %r41, %r40;
	sub.s32 	%r43, %r130, %r42;
	ld.global.u32 	%r44, [%rd31+-16];
	mad.lo.s32 	%r45, %r44, %r41, %r139;
	ld.global.u32 	%r46, [%rd32+-12];
	div.s32 	%r47, %r43, %r46;
	mul.lo.s32 	%r48, %r47, %r46;
	sub.s32 	%r49, %r43, %r48;
	ld.global.u32 	%r50, [%rd31+-12];
	mad.lo.s32 	%r51, %r50, %r47, %r45;
	ld.global.u32 	%r52, [%rd32+-8];
	div.s32 	%r53, %r49, %r52;
	mul.lo.s32 	%r54, %r53, %r52;
	sub.s32 	%r55, %r49, %r54;
	ld.global.u32 	%r56, [%rd31+-8];
	mad.lo.s32 	%r57, %r56, %r53, %r51;
	ld.global.u32 	%r58, [%rd32+-4];
	div.s32 	%r59, %r55, %r58;
	mul.lo.s32 	%r60, %r59, %r58;
	sub.s32 	%r61, %r55, %r60;
	ld.global.u32 	%r62, [%rd31+-4];
	mad.lo.s32 	%r63, %r62, %r59, %r57;
	ld.global.u32 	%r64, [%rd32];
	div.s32 	%r65, %r61, %r64;
	mul.lo.s32 	%r66, %r65, %r64;
	sub.s32 	%r67, %r61, %r66;
	ld.global.u32 	%r68, [%rd31];
	mad.lo.s32 	%r69, %r68, %r65, %r63;
	ld.global.u32 	%r70, [%rd32+4];
	div.s32 	%r71, %r67, %r70;
	mul.lo.s32 	%r72, %r71, %r70;
	sub.s32 	%r73, %r67, %r72;
	ld.global.u32 	%r74, [%rd31+4];
	mad.lo.s32 	%r75, %r74, %r71, %r69;
	ld.global.u32 	%r76, [%rd32+8];
	div.s32 	%r77, %r73, %r76;
	mul.lo.s32 	%r78, %r77, %r76;
	sub.s32 	%r79, %r73, %r78;
	ld.global.u32 	%r80, [%rd31+8];
	mad.lo.s32 	%r81, %r80, %r77, %r75;
	ld.global.u32 	%r82, [%rd32+12];
	div.s32 	%r83, %r79, %r82;
	mul.lo.s32 	%r84, %r83, %r82;
	sub.s32 	%r130, %r79, %r84;
	ld.global.u32 	%r85, [%rd31+12];
	mad.lo.s32 	%r139, %r85, %r83, %r81;
	add.s32 	%r124, %r124, 8;
	add.s64 	%rd32, %rd32, 32;
	add.s64 	%rd31, %rd31, 32;
	setp.ne.s32 	%p4, %r124, 0;
	@%p4 bra 	$L__BB0_4;
$L__BB0_5:
	setp.eq.s32 	%p5, %r2, 0;
	@%p5 bra 	$L__BB0_13;
	and.b32  	%r15, %r32, 3;
	setp.lt.u32 	%p6, %r2, 4;
	@%p6 bra 	$L__BB0_8;
	mul.wide.u32 	%rd16, %r132, 4;
	add.s64 	%rd17, %rd2, %rd16;
	ld.global.u32 	%r87, [%rd17];
	div.s32 	%r88, %r130, %r87;
	mul.lo.s32 	%r89, %r88, %r87;
	sub.s32 	%r90, %r130, %r89;
	add.s64 	%rd18, %rd1, %rd16;
	ld.global.u32 	%r91, [%rd18];
	mad.lo.s32 	%r92, %r91, %r88, %r139;
	ld.global.u32 	%r93, [%rd17+4];
	div.s32 	%r94, %r90, %r93;
	mul.lo.s32 	%r95, %r94, %r93;
	sub.s32 	%r96, %r90, %r95;
	ld.global.u32 	%r97, [%rd18+4];
	mad.lo.s32 	%r98, %r97, %r94, %r92;
	ld.global.u32 	%r99, [%rd17+8];
	div.s32 	%r100, %r96, %r99;
	mul.lo.s32 	%r101, %r100, %r99;
	sub.s32 	%r102, %r96, %r101;
	ld.global.u32 	%r103, [%rd18+8];
	mad.lo.s32 	%r104, %r103, %r100, %r98;
	ld.global.u32 	%r105, [%rd17+12];
	div.s32 	%r106, %r102, %r105;
	mul.lo.s32 	%r107, %r106, %r105;
	sub.s32 	%r130, %r102, %r107;
	ld.global.u32 	%r108, [%rd18+12];
	mad.lo.s32 	%r139, %r108, %r106, %r104;
	add.s32 	%r132, %r132, 4;
$L__BB0_8:
	setp.eq.s32 	%p7, %r15, 0;
	@%p7 bra 	$L__BB0_13;
	setp.eq.s32 	%p8, %r15, 1;
	@%p8 bra 	$L__BB0_11;
	mul.wide.u32 	%rd19, %r132, 4;
	add.s64 	%rd20, %rd2, %rd19;
	ld.global.u32 	%r110, [%rd20];
	div.s32 	%r111, %r130, %r110;
	mul.lo.s32 	%r112, %r111, %r110;
	sub.s32 	%r113, %r130, %r112;
	add.s64 	%rd21, %rd1, %rd19;
	ld.global.u32 	%r114, [%rd21];
	mad.lo.s32 	%r115, %r114, %r111, %r139;
	ld.global.u32 	%r116, [%rd20+4];
	div.s32 	%r117, %r113, %r116;
	mul.lo.s32 	%r118, %r117, %r116;
	sub.s32 	%r130, %r113, %r118;
	ld.global.u32 	%r119, [%rd21+4];
	mad.lo.s32 	%r139, %r119, %r117, %r115;
	add.s32 	%r132, %r132, 2;
$L__BB0_11:
	and.b32  	%r120, %r32, 1;
	setp.eq.b32 	%p9, %r120, 1;
	not.pred 	%p10, %p9;
	@%p10 bra 	$L__BB0_13;
	mul.wide.u32 	%rd22, %r132, 4;
	add.s64 	%rd23, %rd2, %rd22;
	ld.global.u32 	%r121, [%rd23];
	div.s32 	%r122, %r130, %r121;
	add.s64 	%rd24, %rd1, %rd22;
	ld.global.u32 	%r123, [%rd24];
	mad.lo.s32 	%r139, %r123, %r122, %r139;
$L__BB0_13:
	cvt.s64.s32 	%rd33, %r139;
$L__BB0_14:
	cvta.to.global.u64 	%rd25, %rd11;
	shl.b64 	%rd26, %rd33, 2;
	add.s64 	%rd27, %rd25, %rd26;
	ld.global.f32 	%f1, [%rd27];
	cvta.to.global.u64 	%rd28, %rd12;
	mul.wide.s32 	%rd29, %r1, 4;
	add.s64 	%rd30, %rd28, %rd29;
	st.global.f32 	[%rd30], %f1;
$L__BB0_15:
	ret;

}
	// .globl	_ZN8mmdeploy9operation4cuda4impl7permuteIhEEvPKT_PKiPS4_S8_ii
.visible .entry _ZN8mmdeploy9operation4cuda4impl7permuteIhEEvPKT_PKiPS4_S8_ii(
	.param .u64 .ptr .align 1 _ZN8mmdeploy9operation4cuda4impl7permuteIhEEvPKT_PKiPS4_S8_ii_param_0,
	.param .u64 .ptr .align 1 _ZN8mmdeploy9operation4cuda4impl7permuteIhEEvPKT_PKiPS4_S8_ii_param_1,
	.param .u64 .ptr .align 1 _ZN8mmdeploy9operation4cuda4impl7permuteIhEEvPKT_PKiPS4_S8_ii_param_2,
	.param .u64 .ptr .align 1 _ZN8mmdeploy9operation4cuda4impl7permuteIhEEvPKT_PKiPS4_S8_ii_param_3,
	.param .u32 _ZN8mmdeploy9operation4cuda4impl7permuteIhEEvPKT_PKiPS4_S8_ii_param_4,
	.param .u32 _ZN8mmdeploy9operation4cuda4impl7permuteIhEEvPKT_PKiPS4_S8_ii_param_5
)
{
	.reg .pred 	%p<11>;
	.reg .b16 	%rs<2>;
	.reg .b32 	%r<140>;
	.reg .b64 	%rd<33>;

	ld.param.u64 	%rd11, [_ZN8mmdeploy9operation4cuda4impl7permuteIhEEvPKT_PKiPS4_S8_ii_param_0];
	ld.param.u64 	%rd13, [_ZN8mmdeploy9operation4cuda4impl7permuteIhEEvPKT_PKiPS4_S8_ii_param_1];
	ld.param.u64 	%rd12, [_ZN8mmdeploy9operation4cuda4impl7permuteIhEEvPKT_PKiPS4_S8_ii_param_2];
	ld.param.u64 	%rd14, [_ZN8mmdeploy9operation4cuda4impl7permuteIhEEvPKT_PKiPS4_S8_ii_param_3];
	ld.param.u32 	%r32, [_ZN8mmdeploy9operation4cuda4impl7permuteIhEEvPKT_PKiPS4_S8_ii_param_4];
	ld.param.u32 	%r33, [_ZN8mmdeploy9operation4cuda4impl7permuteIhEEvPKT_PKiPS4_S8_ii_param_5];
	cvta.to.global.u64 	%rd1, %rd13;
	cvta.to.global.u64 	%rd2, %rd14;
	mov.u32 	%r34, %ctaid.x;
	mov.u32 	%r35, %ntid.x;
	mov.u32 	%r36, %tid.x;
	mad.lo.s32 	%r1, %r34, %r35, %r36;
	setp.ge.s32 	%p1, %r1, %r33;
	@%p1 bra 	$L__BB1_15;
	setp.lt.s32 	%p2, %r32, 1;
	mov.b64 	%rd32, 0;
	@%p2 bra 	$L__BB1_14;
	and.b32  	%r2, %r32, 7;
	setp.lt.u32 	%p3, %r32, 8;
	mov.b32 	%r132, 0;
	mov.u32 	%r139, %r132;
	mov.u32 	%r130, %r1;
	@%p3 bra 	$L__BB1_5;
	and.b32  	%r132, %r32, 2147483640;
	neg.s32 	%r124, %r132;
	add.s64 	%rd31, %rd2, 16;
	add.s64 	%rd30, %rd1, 16;
	mov.b32 	%r139, 0;
	mov.u32 	%r130, %r1;
$L__BB1_4:
	.pragma "nounroll";
	ld.global.u32 	%r40, [%rd31+-16];
	div.s32 	%r41, %r130, %r40;
	mul.lo.s32 	%r42, %r41, %r40;
	sub.s32 	%r43, %r130, %r42;
	ld.global.u32 	%r44, [%rd30+-16];
	mad.lo.s32 	%r45, %r44, %r41, %r139;
	ld.global.u32 	%r46, [%rd31+-12];
	div.s32 	%r47, %r43, %r46;
	mul.lo.s32 	%r48, %r47, %r46;
	sub.s32 	%r49, %r43, %r48;
	ld.global.u32 	%r50, [%rd30+-12];
	mad.lo.s32 	%r51, %r50, %r47, %r45;
	ld.global.u32 	%r52, [%rd31+-8];
	div.s32 	%r53, %r49, %r52;
	mul.lo.s32 	%r54, %r53, %r52;
	sub.s32 	%r55, %r49, %r54;
	ld.global.u32 	%r56, [%rd30+-8];
	mad.lo.s32 	%r57, %r56, %r53, %r51;
	ld.global.u32 	%r58, [%rd31+-4];
	div.s32 	%r59, %r55, %r58;
	mul.lo.s32 	%r60, %r59, %r58;
	sub.s32 	%r61, %r55, %r60;
	ld.global.u32 	%r62, [%rd30+-4];
	mad.lo.s32 	%r63, %r62, %r59, %r57;
	ld.global.u32 	%r64, [%rd31];
	div.s32 	%r65, %r61, %r64;
	mul.lo.s32 	%r66, %r65, %r64;
	sub.s32 	%r67, %r61, %r66;
	ld.global.u32 	%r68, [%rd30];
	mad.lo.s32 	%r69, %r68, %r65, %r63;
	ld.global.u32 	%r70, [%rd31+4];
	div.s32 	%r71, %r67, %r70;
	mul.lo.s32 	%r72, %r71, %r70;
	sub.s32 	%r73, %r67, %r72;
	ld.global.u32 	%r74, [%rd30+4];
	mad.lo.s32 	%r75, %r74, %r71, %r69;
	ld.global.u32 	%r76, [%rd31+8];
	div.s32 	%r77, %r73, %r76;
	mul.lo.s32 	%r78, %r77, %r76;
	sub.s32 	%r79, %r73, %r78;
	ld.global.u32 	%r80, [%rd30+8];
	mad.lo.s32 	%r81, %r80, %r77, %r75;
	ld.global.u32 	%r82, [%rd31+12];
	div.s32 	%r83, %r79, %r82;
	mul.lo.s32 	%r84, %r83, %r82;
	sub.s32 	%r130, %r79, %r84;
	ld.global.u32 	%r85, [%rd30+12];
	mad.lo.s32 	%r139, %r85, %r83, %r81;
	add.s32 	%r124, %r124, 8;
	add.s64 	%rd31, %rd31, 32;
	add.s64 	%rd30, %rd30, 32;
	setp.ne.s32 	%p4, %r124, 0;
	@%p4 bra 	$L__BB1_4;
$L__BB1_5:
	setp.eq.s32 	%p5, %r2, 0;
	@%p5 bra 	$L__BB1_13;
	and.b32  	%r15, %r32, 3;
	setp.lt.u32 	%p6, %r2, 4;
	@%p6 bra 	$L__BB1_8;
	mul.wide.u32 	%rd16, %r132, 4;
	add.s64 	%rd17, %rd2, %rd16;
	ld.global.u32 	%r87, [%rd17];
	div.s32 	%r88, %r130, %r87;
	mul.lo.s32 	%r89, %r88, %r87;
	sub.s32 	%r90, %r130, %r89;
	add.s64 	%rd18, %rd1, %rd16;
	ld.global.u32 	%r91, [%rd18];
	mad.lo.s32 	%r92, %r91, %r88, %r139;
	ld.global.u32 	%r93, [%rd17+4];
	div.s32 	%r94, %r90, %r93;
	mul.lo.s32 	%r95, %r94, %r93;
	sub.s32 	%r96, %r90, %r95;
	ld.global.u32 	%r97, [%rd18+4];
	mad.lo.s32 	%r98, %r97, %r94, %r92;
	ld.global.u32 	%r99, [%rd17+8];
	div.s32 	%r100, %r96, %r99;
	mul.lo.s32 	%r101, %r100, %r99;
	sub.s32 	%r102, %r96, %r101;
	ld.global.u32 	%r103, [%rd18+8];
	mad.lo.s32 	%r104, %r103, %r100, %r98;
	ld.global.u32 	%r105, [%rd17+12];
	div.s32 	%r106, %r102, %r105;
	mul.lo.s32 	%r107, %r106, %r105;
	sub.s32 	%r130, %r102, %r107;
	ld.global.u32 	%r108, [%rd18+12];
	mad.lo.s32 	%r139, %r108, %r106, %r104;
	add.s32 	%r132, %r132, 4;
$L__BB1_8:
	setp.eq.s32 	%p7, %r15, 0;
	@%p7 bra 	$L__BB1_13;
	setp.eq.s32 	%p8, %r15, 1;
	@%p8 bra 	$L__BB1_11;
	mul.wide.u32 	%rd19, %r132, 4;
	add.s64 	%rd20, %rd2, %rd19;
	ld.global.u32 	%r110, [%rd20];
	div.s32 	%r111, %r130, %r110;
	mul.lo.s32 	%r112, %r111, %r110;
	sub.s32 	%r113, %r130, %r112;
	add.s64 	%rd21, %rd1, %rd19;
	ld.global.u32 	%r114, [%rd21];
	mad.lo.s32 	%r115, %r114, %r111, %r139;
	ld.global.u32 	%r116, [%rd20+4];
	div.s32 	%r117, %r113, %r116;
	mul.lo.s32 	%r118, %r117, %r116;
	sub.s32 	%r130, %r113, %r118;
	ld.global.u32 	%r119, [%rd21+4];
	mad.lo.s32 	%r139, %r119, %r117, %r115;
	add.s32 	%r132, %r132, 2;
$L__BB1_11:
	and.b32  	%r120, %r32, 1;
	setp.eq.b32 	%p9, %r120, 1;
	not.pred 	%p10, %p9;
	@%p10 bra 	$L__BB1_13;
	mul.wide.u32 	%rd22, %r132, 4;
	add.s64 	%rd23, %rd2, %rd22;
	ld.global.u32 	%r121, [%rd23];
	div.s32 	%r122, %r130, %r121;
	add.s64 	%rd24, %rd1, %rd22;
	ld.global.u32 	%r123, [%rd24];
	mad.lo.s32 	%r139, %r123, %r122, %r139;
$L__BB1_13:
	cvt.s64.s32 	%rd32, %r139;
$L__BB1_14:
	cvta.to.global.u64 	%rd25, %rd11;
	add.s64 	%rd26, %rd25, %rd32;
	ld.global.u8 	%rs1, [%rd26];
	cvt.s64.s32 	%rd27, %r1;
	cvta.to.global.u64 	%rd28, %rd12;
	add.s64 	%rd29, %rd28, %rd27;
	st.global.u8 	[%rd29], %rs1;
$L__BB1_15:
	ret;

}


// ===== COMPILED SASS (sm_100) =====

	.target	sm_100

	.elftype	@"ET_EXEC"


//--------------------- .note.nv.tkinfo           --------------------------
	.section	.note.nv.tkinfo,"",@"SHT_NOTE"
	.sectionflags	@"SHF_NOTE_NV_TKINFO"
	.tkinfo
        /*0018*/ 	.word	0x00000002
        /*0030*/ 	.string	""
        /*0030*/ 	.string	"ptxas"
        /*0030*/ 	.string	"Cuda compilation tools, release 13.0, V13.0.88"
        /*0030*/ 	.string	"Build cuda_13.0.r13.0/compiler.36424714_0"
        /*0030*/ 	.string	"-arch sm_100 -m 64 "



//--------------------- .note.nv.cuinfo           --------------------------
	.section	.note.nv.cuinfo,"",@"SHT_NOTE"
	.sectionflags	@"SHF_NOTE_NV_CUINFO"
        /*0018*/ 	.short	0x0002
        /*001a*/ 	.short	0x0064
        /*001c*/ 	.short	0x0082
	.zero		2


//--------------------- .nv.info                  --------------------------
	.section	.nv.info,"",@"SHT_CUDA_INFO"
	.align	4


	//----- nvinfo : EIATTR_REGCOUNT
	.align		4
        /*0000*/ 	.byte	0x04, 0x2f
        /*0002*/ 	.short	(.L_1 - .L_0)
	.align		4
.L_0:
        /*0004*/ 	.word	index@(_ZN8mmdeploy9operation4cuda4impl7permuteIfEEvPKT_PKiPS4_S8_ii)
        /*0008*/ 	.word	0x00000020


	//----- nvinfo : EIATTR_FRAME_SIZE
	.align		4
.L_1:
        /*000c*/ 	.byte	0x04, 0x11
        /*000e*/ 	.short	(.L_3 - .L_2)
	.align		4
.L_2:
        /*0010*/ 	.word	index@(_ZN8mmdeploy9operation4cuda4impl7permuteIfEEvPKT_PKiPS4_S8_ii)
        /*0014*/ 	.word	0x00000000


	//----- nvinfo : EIATTR_REGCOUNT
	.align		4
.L_3:
        /*0018*/ 	.byte	0x04, 0x2f
        /*001a*/ 	.short	(.L_5 - .L_4)
	.align		4
.L_4:
        /*001c*/ 	.word	index@(_ZN8mmdeploy9operation4cuda4impl7permuteIhEEvPKT_PKiPS4_S8_ii)
        /*0020*/ 	.word	0x00000020


	//----- nvinfo : EIATTR_FRAME_SIZE
	.align		4
.L_5:
        /*0024*/ 	.byte	0x04, 0x11
        /*0026*/ 	.short	(.L_7 - .L_6)
	.align		4
.L_6:
        /*0028*/ 	.word	index@(_ZN8mmdeploy9operation4cuda4impl7permuteIhEEvPKT_PKiPS4_S8_ii)
        /*002c*/ 	.word	0x00000000


	//----- nvinfo : EIATTR_MIN_STACK_SIZE
	.align		4
.L_7:
        /*0030*/ 	.byte	0x04, 0x12
        /*0032*/ 	.short	(.L_9 - .L_8)
	.align		4
.L_8:
        /*0034*/ 	.word	index@(_ZN8mmdeploy9operation4cuda4impl7permuteIhEEvPKT_PKiPS4_S8_ii)
        /*0038*/ 	.word	0x00000000


	//----- nvinfo : EIATTR_MIN_STACK_SIZE
	.align		4
.L_9:
        /*003c*/ 	.byte	0x04, 0x12
        /*003e*/ 	.short	(.L_11 - .L_10)
	.align		4
.L_10:
        /*0040*/ 	.word	index@(_ZN8mmdeploy9operation4cuda4impl7permuteIfEEvPKT_PKiPS4_S8_ii)
        /*0044*/ 	.word	0x00000000
.L_11:


//--------------------- .nv.compat                --------------------------
	.section	.nv.compat,"",@"SHT_CUDA_COMPAT_INFO"
	.align	4
        /*0000*/ 	.byte	0x02, 0x09, 0x00, 0x00, 0x02, 0x02, 0x01, 0x00, 0x02, 0x05, 0x05, 0x00, 0x03, 0x07, 0x01, 0x01
        /*0010*/ 	.byte	0x02, 0x03, 0x00, 0x00, 0x02, 0x06, 0x01, 0x00, 0x04, 0x0b, 0x08, 0x00, 0x09, 0x00, 0x00, 0x00
        /*0020*/ 	.byte	0x00, 0x00, 0x00, 0x00


//--------------------- .nv.info._ZN8mmdeploy9operation4cuda4impl7permuteIhEEvPKT_PKiPS4_S8_ii --------------------------
	.section	.nv.info._ZN8mmdeploy9operation4cuda4impl7permuteIhEEvPKT_PKiPS4_S8_ii,"",@"SHT_CUDA_INFO"
	.sectionflags	@""
	.align	4


	//----- nvinfo : EIATTR_CUDA_API_VERSION
	.align		4
        /*0000*/ 	.byte	0x04, 0x37
        /*0002*/ 	.short	(.L_13 - .L_12)
.L_12:
        /*0004*/ 	.word	0x00000082


	//----- nvinfo : EIATTR_KPARAM_INFO
	.align		4
.L_13:
        /*0008*/ 	.byte	0x04, 0x17
        /*000a*/ 	.short	(.L_15 - .L_14)
.L_14:
        /*000c*/ 	.word	0x00000000
        /*0010*/ 	.short	0x0005
        /*0012*/ 	.short	0x0024
        /*0014*/ 	.byte	0x00, 0xf0, 0x11, 0x00


	//----- nvinfo : EIATTR_KPARAM_INFO
	.align		4
.L_15:
        /*0018*/ 	.byte	0x04, 0x17
        /*001a*/ 	.short	(.L_17 - .L_16)
.L_16:
        /*001c*/ 	.word	0x00000000
        /*0020*/ 	.short	0x0004
        /*0022*/ 	.short	0x0020
        /*0024*/ 	.byte	0x00, 0xf0, 0x11, 0x00


	//----- nvinfo : EIATTR_KPARAM_INFO
	.align		4
.L_17:
        /*0028*/ 	.byte	0x04, 0x17
        /*002a*/ 	.short	(.L_19 - .L_18)
.L_18:
        /*002c*/ 	.word	0x00000000
        /*0030*/ 	.short	0x0003
        /*0032*/ 	.short	0x0018
        /*0034*/ 	.byte	0x00, 0xf5, 0x21, 0x00


	//----- nvinfo : EIATTR_KPARAM_INFO
	.align		4
.L_19:
        /*0038*/ 	.byte	0x04, 0x17
        /*003a*/ 	.short	(.L_21 - .L_20)
.L_20:
        /*003c*/ 	.word	0x00000000
        /*0040*/ 	.short	0x0002
        /*0042*/ 	.short	0x0010
        /*0044*/ 	.byte	0x00, 0xf5, 0x21, 0x00


	//----- nvinfo : EIATTR_KPARAM_INFO
	.align		4
.L_21:
        /*0048*/ 	.byte	0x04, 0x17
        /*004a*/ 	.short	(.L_23 - .L_22)
.L_22:
        /*004c*/ 	.word	0x00000000
        /*0050*/ 	.short	0x0001
        /*0052*/ 	.short	0x0008
        /*0054*/ 	.byte	0x00, 0xf5, 0x21, 0x00


	//----- nvinfo : EIATTR_KPARAM_INFO
	.align		4
.L_23:
        /*0058*/ 	.byte	0x04, 0x17
        /*005a*/ 	.short	(.L_25 - .L_24)
.L_24:
        /*005c*/ 	.word	0x00000000
        /*0060*/ 	.short	0x0000
        /*0062*/ 	.short	0x0000
        /*0064*/ 	.byte	0x00, 0xf5, 0x21, 0x00


	//----- nvinfo : EIATTR_SPARSE_MMA_MASK
	.align		4
.L_25:
        /*0068*/ 	.byte	0x03, 0x50
        /*006a*/ 	.short	0x0000


	//----- nvinfo : EIATTR_MAXREG_COUNT
	.align		4
        /*006c*/ 	.byte	0x03, 0x1b
        /*006e*/ 	.short	0x00ff


	//----- nvinfo : EIATTR_MERCURY_ISA_VERSION
	.align		4
        /*0070*/ 	.byte	0x03, 0x5f
        /*0072*/ 	.short	0x0101


	//----- nvinfo : EIATTR_VRC_CTA_INIT_COUNT
	.align		4
        /*0074*/ 	.byte	0x02, 0x4a
	.zero		1
	.zero		1


	//----- nvinfo : EIATTR_EXIT_INSTR_OFFSETS
	.align		4
        /*0078*/ 	.byte	0x04, 0x1c
        /*007a*/ 	.short	(.L_27 - .L_26)


	//   ....[0]....
.L_26:
        /*007c*/ 	.word	0x00000070


	//   ....[1]....
        /*0080*/ 	.word	0x00002170


	//----- nvinfo : EIATTR_CBANK_PARAM_SIZE
	.align		4
.L_27:
        /*0084*/ 	.byte	0x03, 0x19
        /*0086*/ 	.short	0x0028


	//----- nvinfo : EIATTR_PARAM_CBANK
	.align		4
        /*0088*/ 	.byte	0x04, 0x0a
        /*008a*/ 	.short	(.L_29 - .L_28)
	.align		4
.L_28:
        /*008c*/ 	.word	index@(.nv.constant0._ZN8mmdeploy9operation4cuda4impl7permuteIhEEvPKT_PKiPS4_S8_ii)
        /*0090*/ 	.short	0x0380
        /*0092*/ 	.short	0x0028


	//----- nvinfo : EIATTR_SW_WAR
	.align		4
.L_29:
        /*0094*/ 	.byte	0x04, 0x36
        /*0096*/ 	.short	(.L_31 - .L_30)
.L_30:
        /*0098*/ 	.word	0x00000008
.L_31:


//--------------------- .nv.info._ZN8mmdeploy9operation4cuda4impl7permuteIfEEvPKT_PKiPS4_S8_ii --------------------------
	.section	.nv.info._ZN8mmdeploy9operation4cuda4impl7permuteIfEEvPKT_PKiPS4_S8_ii,"",@"SHT_CUDA_INFO"
	.sectionflags	@""
	.align	4


	//----- nvinfo : EIATTR_CUDA_API_VERSION
	.align		4
        /*0000*/ 	.byte	0x04, 0x37
        /*0002*/ 	.short	(.L_33 - .L_32)
.L_32:
        /*0004*/ 	.word	0x00000082


	//----- nvinfo : EIATTR_KPARAM_INFO
	.align		4
.L_33:
        /*0008*/ 	.byte	0x04, 0x17
        /*000a*/ 	.short	(.L_35 - .L_34)
.L_34:
        /*000c*/ 	.word	0x00000000
        /*0010*/ 	.short	0x0005
        /*0012*/ 	.short	0x0024
        /*0014*/ 	.byte	0x00, 0xf0, 0x11, 0x00


	//----- nvinfo : EIATTR_KPARAM_INFO
	.align		4
.L_35:
        /*0018*/ 	.byte	0x04, 0x17
        /*001a*/ 	.short	(.L_37 - .L_36)
.L_36:
        /*001c*/ 	.word	0x00000000
        /*0020*/ 	.short	0x0004
        /*0022*/ 	.short	0x0020
        /*0024*/ 	.byte	0x00, 0xf0, 0x11, 0x00


	//----- nvinfo : EIATTR_KPARAM_INFO
	.align		4
.L_37:
        /*0028*/ 	.byte	0x04, 0x17
        /*002a*/ 	.short	(.L_39 - .L_38)
.L_38:
        /*002c*/ 	.word	0x00000000
        /*0030*/ 	.short	0x0003
        /*0032*/ 	.short	0x0018
        /*0034*/ 	.byte	0x00, 0xf5, 0x21, 0x00


	//----- nvinfo : EIATTR_KPARAM_INFO
	.align		4
.L_39:
        /*0038*/ 	.byte	0x04, 0x17
        /*003a*/ 	.short	(.L_41 - .L_40)
.L_40:
        /*003c*/ 	.word	0x00000000
        /*0040*/ 	.short	0x0002
        /*0042*/ 	.short	0x0010
        /*0044*/ 	.byte	0x00, 0xf5, 0x21, 0x00


	//----- nvinfo : EIATTR_KPARAM_INFO
	.align		4
.L_41:
        /*0048*/ 	.byte	0x04, 0x17
        /*004a*/ 	.short	(.L_43 - .L_42)
.L_42:
        /*004c*/ 	.word	0x00000000
        /*0050*/ 	.short	0x0001
        /*0052*/ 	.short	0x0008
        /*0054*/ 	.byte	0x00, 0xf5, 0x21, 0x00


	//----- nvinfo : EIATTR_KPARAM_INFO
	.align		4
.L_43:
        /*0058*/ 	.byte	0x04, 0x17
        /*005a*/ 	.short	(.L_45 - .L_44)
.L_44:
        /*005c*/ 	.word	0x00000000
        /*0060*/ 	.short	0x0000
        /*0062*/ 	.short	0x0000
        /*0064*/ 	.byte	0x00, 0xf5, 0x21, 0x00


	//----- nvinfo : EIATTR_SPARSE_MMA_MASK
	.align		4
.L_45:
        /*0068*/ 	.byte	0x03, 0x50
        /*006a*/ 	.short	0x0000


	//----- nvinfo : EIATTR_MAXREG_COUNT
	.align		4
        /*006c*/ 	.byte	0x03, 0x1b
        /*006e*/ 	.short	0x00ff


	//----- nvinfo : EIATTR_MERCURY_ISA_VERSION
	.align		4
        /*0070*/ 	.byte	0x03, 0x5f
        /*0072*/ 	.short	0x0101


	//----- nvinfo : EIATTR_VRC_CTA_INIT_COUNT
	.align		4
        /*0074*/ 	.byte	0x02, 0x4a
	.zero		1
	.zero		1


	//----- nvinfo : EIATTR_EXIT_INSTR_OFFSETS
	.align		4
        /*0078*/ 	.byte	0x04, 0x1c
        /*007a*/ 	.short	(.L_47 - .L_46)


	//   ....[0]....
.L_46:
        /*007c*/ 	.word	0x00000070


	//   ....[1]....
        /*0080*/ 	.word	0x00002160


	//----- nvinfo : EIATTR_CBANK_PARAM_SIZE
	.align		4
.L_47:
        /*0084*/ 	.byte	0x03, 0x19
        /*0086*/ 	.short	0x0028


	//----- nvinfo : EIATTR_PARAM_CBANK
	.align		4
        /*0088*/ 	.byte	0x04, 0x0a
        /*008a*/ 	.short	(.L_49 - .L_48)
	.align		4
.L_48:
        /*008c*/ 	.word	index@(.nv.constant0._ZN8mmdeploy9operation4cuda4impl7permuteIfEEvPKT_PKiPS4_S8_ii)
        /*0090*/ 	.short	0x0380
        /*0092*/ 	.short	0x0028


	//----- nvinfo : EIATTR_SW_WAR
	.align		4
.L_49:
        /*0094*/ 	.byte	0x04, 0x36
        /*0096*/ 	.short	(.L_51 - .L_50)
.L_50:
        /*0098*/ 	.word	0x00000008
.L_51:


//--------------------- .nv.callgraph             --------------------------
	.section	.nv.callgraph,"",@"SHT_CUDA_CALLGRAPH"
	.align	4
	.sectionentsize	8
	.align		4
        /*0000*/ 	.word	0x00000000
	.align		4
        /*0004*/ 	.word	0xffffffff
	.align		4
        /*0008*/ 	.word	0x00000000
	.align		4
        /*000c*/ 	.word	0xfffffffe
	.align		4
        /*0010*/ 	.word	0x00000000
	.align		4
        /*0014*/ 	.word	0xfffffffd
	.align		4
        /*0018*/ 	.word	0x00000000
	.align		4
        /*001c*/ 	.word	0xfffffffc


//--------------------- .text._ZN8mmdeploy9operation4cuda4impl7permuteIhEEvPKT_PKiPS4_S8_ii --------------------------
	.section	.text._ZN8mmdeploy9operation4cuda4impl7permuteIhEEvPKT_PKiPS4_S8_ii,"ax",@progbits
	.align	128
        .global         _ZN8mmdeploy9operation4cuda4impl7permuteIhEEvPKT_PKiPS4_S8_ii
        .type           _ZN8mmdeploy9operation4cuda4impl7permuteIhEEvPKT_PKiPS4_S8_ii,@function
        .size           _ZN8mmdeploy9operation4cuda4impl7permuteIhEEvPKT_PKiPS4_S8_ii,(.L_x_14 - _ZN8mmdeploy9operation4cuda4impl7permuteIhEEvPKT_PKiPS4_S8_ii)
        .other          _ZN8mmdeploy9operation4cuda4impl7permuteIhEEvPKT_PKiPS4_S8_ii,@"STO_CUDA_ENTRY STV_DEFAULT"
_ZN8mmdeploy9operation4cuda4impl7permuteIhEEvPKT_PKiPS4_S8_ii:
.text._ZN8mmdeploy9operation4cuda4impl7permuteIhEEvPKT_PKiPS4_S8_ii:
[----:B------:R-:W-:Y:S01]  /*0000*/  LDC R1, c[0x0][0x37c] ;  /* 0x0000df00ff017b82 */ /* 0x000fe20000000800 */
[----:B------:R-:W0:Y:S07]  /*0010*/  S2R R0, SR_TID.X ;  /* 0x0000000000007919 */ /* 0x000e2e0000002100 */
[----:B------:R-:W0:Y:S01]  /*0020*/  S2UR UR4, SR_CTAID.X ;  /* 0x00000000000479c3 */ /* 0x000e220000002500 */
[----:B------:R-:W1:Y:S07]  /*0030*/  LDCU UR5, c[0x0][0x3a4] ;  /* 0x00007480ff0577ac */ /* 0x000e6e0008000800 */
[----:B------:R-:W0:Y:S02]  /*0040*/  LDC R9, c[0x0][0x360] ;  /* 0x0000d800ff097b82 */ /* 0x000e240000000800 */
[----:B0-----:R-:W-:-:S05]  /*0050*/  IMAD R9, R9, UR4, R0 ;  /* 0x0000000409097c24 */ /* 0x001fca000f8e0200 */
[----:B-1----:R-:W-:-:S13]  /*0060*/  ISETP.GE.AND P0, PT, R9, UR5, PT ;  /* 0x0000000509007c0c */ /* 0x002fda000bf06270 */
[----:B------:R-:W-:Y:S05]  /*0070*/  @P0 EXIT ;  /* 0x000000000000094d */ /* 0x000fea0003800000 */
[----:B------:R-:W0:Y:S01]  /*0080*/  LDCU UR4, c[0x0][0x3a0] ;  /* 0x00007400ff0477ac */ /* 0x000e220008000800 */
[----:B------:R-:W-:Y:S01]  /*0090*/  CS2R R2, SRZ ;  /* 0x0000000000027805 */ /* 0x000fe2000001ff00 */
[----:B------:R-:W1:Y:S01]  /*00a0*/  LDCU.64 UR14, c[0x0][0x358] ;  /* 0x00006b00ff0e77ac */ /* 0x000e620008000a00 */
[----:B0-----:R-:W-:-:S09]  /*00b0*/  UISETP.GE.AND UP0, UPT, UR4, 0x1, UPT ;  /* 0x000000010400788c */ /* 0x001fd2000bf06270 */
[----:B-1----:R-:W-:Y:S05]  /*00c0*/  BRA.U !UP0, `(.L_x_0) ;  /* 0x0000002108087547 */ /* 0x002fea000b800000 */
[----:B------:R-:W-:Y:S01]  /*00d0*/  UISETP.GE.U32.AND UP1, UPT, UR4, 0x8, UPT ;  /* 0x000000080400788c */ /* 0x000fe2000bf26070 */
[----:B------:R-:W-:Y:S01]  /*00e0*/  CS2R R10, SRZ ;  /* 0x00000000000a7805 */ /* 0x000fe2000001ff00 */
[----:B------:R-:W-:Y:S01]  /*00f0*/  ULOP3.LUT UR12, UR4, 0x7, URZ, 0xc0, !UPT ;  /* 0x00000007040c7892 */ /* 0x000fe2000f8ec0ff */
[----:B------:R-:W-:-:S03]  /*0100*/  IMAD.MOV.U32 R13, RZ, RZ, R9 ;  /* 0x000000ffff0d7224 */ /* 0x000fc600078e0009 */
[----:B------:R-:W-:-:S03]  /*0110*/  UISETP.NE.AND UP0, UPT, UR12, URZ, UPT ;  /* 0x000000ff0c00728c */ /* 0x000fc6000bf05270 */
[----:B------:R-:W-:Y:S08]  /*0120*/  BRA.U !UP1, `(.L_x_1) ;  /* 0x0000001109387547 */ /* 0x000ff0000b800000 */
[----:B------:R-:W0:Y:S01]  /*0130*/  LDCU.64 UR8, c[0x0][0x398] ;  /* 0x00007300ff0877ac */ /* 0x000e220008000a00 */
[----:B------:R-:W-:Y:S01]  /*0140*/  IMAD.MOV.U32 R11, RZ, RZ, RZ ;  /* 0x000000ffff0b7224 */ /* 0x000fe200078e00ff */
[----:B------:R-:W-:Y:S01]  /*0150*/  MOV R13, R9 ;  /* 0x00000009000d7202 */ /* 0x000fe20000000f00 */
[----:B------:R-:W1:Y:S01]  /*0160*/  LDCU.64 UR10, c[0x0][0x388] ;  /* 0x00007100ff0a77ac */ /* 0x000e620008000a00 */
[----:B------:R-:W-:-:S06]  /*0170*/  ULOP3.LUT UR4, UR4, 0x7ffffff8, URZ, 0xc0, !UPT ;  /* 0x7ffffff804047892 */ /* 0x000fcc000f8ec0ff */
[----:B------:R-:W-:Y:S01]  /*0180*/  IMAD.U32 R10, RZ, RZ, UR4 ;  /* 0x00000004ff0a7e24 */ /* 0x000fe2000f8e00ff */
[----:B0-----:R-:W-:Y:S02]  /*0190*/  UIADD3 UR7, UP1, UPT, UR8, 0x10, URZ ;  /* 0x0000001008077890 */ /* 0x001fe4000ff3e0ff */
[----:B-1----:R-:W-:Y:S02]  /*01a0*/  UIADD3 UR5, UP2, UPT, UR10, 0x10, URZ ;  /* 0x000000100a057890 */ /* 0x002fe4000ff5e0ff */
[----:B------:R-:W-:Y:S02]  /*01b0*/  UIADD3.X UR8, UPT, UPT, URZ, UR9, URZ, UP1, !UPT ;  /* 0x00000009ff087290 */ /* 0x000fe40008ffe4ff */
[----:B------:R-:W-:Y:S01]  /*01c0*/  IMAD.U32 R2, RZ, RZ, UR7 ;  /* 0x00000007ff027e24 */ /* 0x000fe2000f8e00ff */
[----:B------:R-:W-:Y:S01]  /*01d0*/  UIADD3.X UR6, UPT, UPT, URZ, UR11, URZ, UP2, !UPT ;  /* 0x0000000bff067290 */ /* 0x000fe200097fe4ff */
[----:B------:R-:W-:Y:S01]  /*01e0*/  MOV R6, UR5 ;  /* 0x0000000500067c02 */ /* 0x000fe20008000f00 */
[----:B------:R-:W-:Y:S01]  /*01f0*/  UIADD3 UR9, UPT, UPT, -UR4, URZ, URZ ;  /* 0x000000ff04097290 */ /* 0x000fe2000fffe1ff */
[----:B------:R-:W-:-:S03]  /*0200*/  IMAD.U32 R3, RZ, RZ, UR8 ;  /* 0x00000008ff037e24 */ /* 0x000fc6000f8e00ff */
[----:B------:R-:W-:-:S08]  /*0210*/  IMAD.U32 R17, RZ, RZ, UR6 ;  /* 0x00000006ff117e24 */ /* 0x000fd0000f8e00ff */
.L_x_2:
[----:B------:R-:W2:Y:S04]  /*0220*/  LDG.E R0, desc[UR14][R2.64+-0x10] ;  /* 0xfffff00e02007981 */ /* 0x000ea8000c1e1900 */
[----:B------:R-:W3:Y:S04]  /*0230*/  LDG.E R7, desc[UR14][R2.64+-0xc] ;  /* 0xfffff40e02077981 */ /* 0x000ee8000c1e1900 */
[----:B------:R-:W4:Y:S04]  /*0240*/  LDG.E R18, desc[UR14][R2.64+-0x8] ;  /* 0xfffff80e02127981 */ /* 0x000f28000c1e1900 */
[----:B------:R-:W5:Y:S04]  /*0250*/  LDG.E R19, desc[UR14][R2.64+-0x4] ;  /* 0xfffffc0e02137981 */ /* 0x000f68000c1e1900 */
[----:B------:R-:W5:Y:S01]  /*0260*/  LDG.E R15, desc[UR14][R2.64] ;  /* 0x0000000e020f7981 */ /* 0x000f62000c1e1900 */
[----:B------:R-:W-:-:S03]  /*0270*/  IABS R20, R13 ;  /* 0x0000000d00147213 */ /* 0x000fc60000000000 */
[----:B------:R-:W5:Y:S01]  /*0280*/  LDG.E R14, desc[UR14][R2.64+0x4] ;  /* 0x0000040e020e7981 */ /* 0x000f62000c1e1900 */
[----:B--2---:R-:W-:-:S04]  /*0290*/  IABS R8, R0 ;  /* 0x0000000000087213 */ /* 0x004fc80000000000 */
[----:B------:R-:W0:Y:S08]  /*02a0*/  I2F.RP R12, R8 ;  /* 0x00000008000c7306 */ /* 0x000e300000209400 */
[----:B0-----:R-:W0:Y:S02]  /*02b0*/  MUFU.RCP R12, R12 ;  /* 0x0000000c000c7308 */ /* 0x001e240000001000 */
[----:B0-----:R-:W-:-:S06]  /*02c0*/  IADD3 R4, PT, PT, R12, 0xffffffe, RZ ;  /* 0x0ffffffe0c047810 */ /* 0x001fcc0007ffe0ff */
[----:B------:R0:W1:Y:S01]  /*02d0*/  F2I.FTZ.U32.TRUNC.NTZ R5, R4 ;  /* 0x0000000400057305 */ /* 0x000062000021f000 */
[----:B------:R-:W-:Y:S01]  /*02e0*/  IABS R16, R0 ;  /* 0x0000000000107213 */ /* 0x000fe20000000000 */
[----:B0-----:R-:W-:Y:S02]  /*02f0*/  IMAD.MOV.U32 R4, RZ, RZ, RZ ;  /* 0x000000ffff047224 */ /* 0x001fe400078e00ff */
[----:B-1----:R-:W-:-:S04]  /*0300*/  IMAD.MOV R21, RZ, RZ, -R5 ;  /* 0x000000ffff157224 */ /* 0x002fc800078e0a05 */
[----:B------:R-:W-:-:S04]  /*0310*/  IMAD R21, R21, R8, RZ ;  /* 0x0000000815157224 */ /* 0x000fc800078e02ff */
[----:B------:R-:W-:Y:S01]  /*0320*/  IMAD.HI.U32 R5, R5, R21, R4 ;  /* 0x0000001505057227 */ /* 0x000fe200078e0004 */
[----:B---3--:R-:W-:Y:S02]  /*0330*/  IABS R12, R7 ;  /* 0x00000007000c7213 */ /* 0x008fe40000000000 */
[----:B------:R-:W-:-:S03]  /*0340*/  IADD3 R21, PT, PT, RZ, -R16, RZ ;  /* 0x80000010ff157210 */ /* 0x000fc60007ffe0ff */
[----:B------:R-:W-:-:S04]  /*0350*/  IMAD.HI.U32 R4, R5, R20, RZ ;  /* 0x0000001405047227 */ /* 0x000fc800078e00ff */
[----:B------:R-:W-:Y:S02]  /*0360*/  IMAD.MOV.U32 R16, RZ, RZ, R12 ;  /* 0x000000ffff107224 */ /* 0x000fe400078e000c */
[----:B------:R-:W-:Y:S02]  /*0370*/  IMAD R5, R4, R21, R20 ;  /* 0x0000001504057224 */ /* 0x000fe400078e0214 */
[----:B------:R-:W0:Y:S03]  /*0380*/  I2F.RP R12, R16 ;  /* 0x00000010000c7306 */ /* 0x000e260000209400 */
[----:B------:R-:W-:-:S05]  /*0390*/  ISETP.GT.U32.AND P2, PT, R8, R5, PT ;  /* 0x000000050800720c */ /* 0x000fca0003f44070 */
[----:B0-----:R-:W0:Y:S08]  /*03a0*/  MUFU.RCP R12, R12 ;  /* 0x0000000c000c7308 */ /* 0x001e300000001000 */
[----:B------:R-:W-:-:S05]  /*03b0*/  @!P2 IMAD.IADD R5, R5, 0x1, -R8 ;  /* 0x000000010505a824 */ /* 0x000fca00078e0a08 */
[----:B------:R-:W-:Y:S02]  /*03c0*/  ISETP.GE.U32.AND P0, PT, R5, R8, PT ;  /* 0x000000080500720c */ /* 0x000fe40003f06070 */
[----:B------:R-:W-:Y:S01]  /*03d0*/  LOP3.LUT R5, R13, R0, RZ, 0x3c, !PT ;  /* 0x000000000d057212 */ /* 0x000fe200078e3cff */
[----:B------:R-:W-:Y:S01]  /*03e0*/  @!P2 VIADD R4, R4, 0x1 ;  /* 0x000000010404a836 */ /* 0x000fe20000000000 */
[----:B------:R-:W-:Y:S02]  /*03f0*/  ISETP.NE.AND P2, PT, R0, RZ, PT ;  /* 0x000000ff0000720c */ /* 0x000fe40003f45270 */
[----:B------:R-:W-:Y:S02]  /*0400*/  ISETP.GE.AND P1, PT, R5, RZ, PT ;  /* 0x000000ff0500720c */ /* 0x000fe40003f26270 */
[----:B0-----:R-:W-:-:S05]  /*0410*/  IADD3 R5, PT, PT, R12, 0xffffffe, RZ ;  /* 0x0ffffffe0c057810 */ /* 0x001fca0007ffe0ff */
[----:B------:R-:W-:Y:S01]  /*0420*/  @P0 VIADD R4, R4, 0x1 ;  /* 0x0000000104040836 */ /* 0x000fe20000000000 */
[----:B------:R-:W2:Y:S01]  /*0430*/  LDG.E R12, desc[UR14][R2.64+0x8] ;  /* 0x0000080e020c7981 */ /* 0x000ea2000c1e1900 */
[----:B------:R-:W0:Y:S03]  /*0440*/  F2I.FTZ.U32.TRUNC.NTZ R5, R5 ;  /* 0x0000000500057305 */ /* 0x000e26000021f000 */
[----:B------:R-:W-:-:S05]  /*0450*/  MOV R8, R4 ;  /* 0x0000000400087202 */ /* 0x000fca0000000f00 */
[----:B------:R-:W-:Y:S01]  /*0460*/  @!P1 IMAD.MOV R8, RZ, RZ, -R8 ;  /* 0x000000ffff089224 */ /* 0x000fe200078e0a08 */
[----:B------:R-:W-:-:S04]  /*0470*/  @!P2 LOP3.LUT R8, RZ, R0, RZ, 0x33, !PT ;  /* 0x00000000ff08a212 */ /* 0x000fc800078e33ff */
[----:B------:R-:W-:Y:S01]  /*0480*/  IADD3 R22, PT, PT, -R8, RZ, RZ ;  /* 0x000000ff08167210 */ /* 0x000fe20007ffe1ff */
[----:B0-----:R-:W-:-:S04]  /*0490*/  IMAD.MOV R21, RZ, RZ, -R5 ;  /* 0x000000ffff157224 */ /* 0x001fc800078e0a05 */
[----:B------:R-:W-:Y:S02]  /*04a0*/  IMAD R22, R0, R22, R13 ;  /* 0x0000001600167224 */ /* 0x000fe400078e020d */
[----:B------:R-:W-:Y:S02]  /*04b0*/  IMAD R13, R21, R16, RZ ;  /* 0x00000010150d7224 */ /* 0x000fe400078e02ff */
[----:B------:R-:W-:Y:S01]  /*04c0*/  IMAD.MOV.U32 R4, RZ, RZ, RZ ;  /* 0x000000ffff047224 */ /* 0x000fe200078e00ff */
[----:B------:R-:W-:Y:S02]  /*04d0*/  IABS R0, R22 ;  /* 0x0000001600007213 */ /* 0x000fe40000000000 */
[----:B------:R-:W-:Y:S01]  /*04e0*/  IABS R20, R7 ;  /* 0x0000000700147213 */ /* 0x000fe20000000000 */
[----:B------:R-:W-:Y:S01]  /*04f0*/  IMAD.HI.U32 R4, R5, R13, R4 ;  /* 0x0000000d05047227 */ /* 0x000fe200078e0004 */
[----:B----4-:R-:W-:Y:S02]  /*0500*/  IABS R13, R18 ;  /* 0x00000012000d7213 */ /* 0x010fe40000000000 */
[----:B------:R-:W-:Y:S01]  /*0510*/  MOV R5, R0 ;  /* 0x0000000000057202 */ /* 0x000fe20000000f00 */
[----:B------:R-:W-:-:S02]  /*0520*/  IMAD.MOV R21, RZ, RZ, -R20 ;  /* 0x000000ffff157224 */ /* 0x000fc400078e0a14 */
[----:B------:R-:W-:Y:S02]  /*0530*/  IMAD.MOV.U32 R20, RZ, RZ, R13 ;  /* 0x000000ffff147224 */ /* 0x000fe400078e000d */
[----:B------:R-:W-:Y:S02]  /*0540*/  IMAD.HI.U32 R0, R4, R5, RZ ;  /* 0x0000000504007227 */ /* 0x000fe400078e00ff */
[----:B------:R-:W0:Y:S02]  /*0550*/  I2F.RP R13, R20 ;  /* 0x00000014000d7306 */ /* 0x000e240000209400 */
[----:B------:R-:W-:-:S05]  /*0560*/  IMAD R5, R0, R21, R5 ;  /* 0x0000001500057224 */ /* 0x000fca00078e0205 */
[----:B------:R-:W-:Y:S01]  /*0570*/  ISETP.GT.U32.AND P2, PT, R16, R5, PT ;  /* 0x000000051000720c */ /* 0x000fe20003f44070 */
[----:B0-----:R-:W0:-:S12]  /*0580*/  MUFU.RCP R13, R13 ;  /* 0x0000000d000d7308 */ /* 0x001e180000001000 */
[----:B------:R-:W-:Y:S01]  /*0590*/  @!P2 IMAD.IADD R5, R5, 0x1, -R16 ;  /* 0x000000010505a824 */ /* 0x000fe200078e0a10 */
[----:B------:R-:W-:-:S04]  /*05a0*/  LOP3.LUT R4, R22, R7, RZ, 0x3c, !PT ;  /* 0x0000000716047212 */ /* 0x000fc800078e3cff */
[----:B------:R-:W-:Y:S01]  /*05b0*/  ISETP.GE.U32.AND P0, PT, R5, R16, PT ;  /* 0x000000100500720c */ /* 0x000fe20003f06070 */
[----:B------:R-:W-:Y:S01]  /*05c0*/  @!P2 VIADD R0, R0, 0x1 ;  /* 0x000000010000a836 */ /* 0x000fe20000000000 */
[----:B------:R-:W-:Y:S02]  /*05d0*/  ISETP.GE.AND P1, PT, R4, RZ, PT ;  /* 0x000000ff0400720c */ /* 0x000fe40003f26270 */
[----:B------:R-:W-:Y:S02]  /*05e0*/  ISETP.NE.AND P2, PT, R7, RZ, PT ;  /* 0x000000ff0700720c */ /* 0x000fe40003f45270 */
[----:B0-----:R-:W-:Y:S02]  /*05f0*/  IADD3 R4, PT, PT, R13, 0xffffffe, RZ ;  /* 0x0ffffffe0d047810 */ /* 0x001fe40007ffe0ff */
[----:B------:R-:W3:Y:S02]  /*0600*/  LDG.E R13, desc[UR14][R2.64+0xc] ;  /* 0x00000c0e020d7981 */ /* 0x000ee4000c1e1900 */
[----:B------:R0:W1:Y:S03]  /*0610*/  F2I.FTZ.U32.TRUNC.NTZ R5, R4 ;  /* 0x0000000400057305 */ /* 0x000066000021f000 */
[----:B------:R-:W-:-:S05]  /*0620*/  @P0 VIADD R0, R0, 0x1 ;  /* 0x0000000100000836 */ /* 0x000fca0000000000 */
[----:B------:R-:W-:Y:S02]  /*0630*/  @!P1 IADD3 R0, PT, PT, -R0, RZ, RZ ;  /* 0x000000ff00009210 */ /* 0x000fe40007ffe1ff */
[----:B------:R-:W-:Y:S01]  /*0640*/  @!P2 LOP3.LUT R0, RZ, R7, RZ, 0x33, !PT ;  /* 0x00000007ff00a212 */ /* 0x000fe200078e33ff */
[----:B0-----:R-:W-:-:S04]  /*0650*/  HFMA2 R4, -RZ, RZ, 0, 0 ;  /* 0x00000000ff047431 */ /* 0x001fc800000001ff */
[----:B------:R-:W-:Y:S02]  /*0660*/  IMAD.MOV R21, RZ, RZ, -R0 ;  /* 0x000000ffff157224 */ /* 0x000fe400078e0a00 */
[----:B-1----:R-:W-:Y:S02]  /*0670*/  IMAD.MOV R23, RZ, RZ, -R5 ;  /* 0x000000ffff177224 */ /* 0x002fe400078e0a05 */
[----:B------:R-:W-:Y:S02]  /*0680*/  IMAD R21, R7, R21, R22 ;  /* 0x0000001507157224 */ /* 0x000fe400078e0216 */
[----:B------:R-:W-:-:S03]  /*0690*/  IMAD R7, R23, R20, RZ ;  /* 0x0000001417077224 */ /* 0x000fc600078e02ff */
[----:B------:R-:W-:Y:S01]  /*06a0*/  IABS R16, R21 ;  /* 0x0000001500107213 */ /* 0x000fe20000000000 */
[----:B------:R-:W-:Y:S01]  /*06b0*/  IMAD.HI.U32 R4, R5, R7, R4 ;  /* 0x0000000705047227 */ /* 0x000fe200078e0004 */
[----:B------:R-:W-:-:S03]  /*06c0*/  IABS R22, R18 ;  /* 0x0000001200167213 */ /* 0x000fc60000000000 */
[----:B------:R-:W-:Y:S02]  /*06d0*/  IMAD.MOV.U32 R5, RZ, RZ, R16 ;  /* 0x000000ffff057224 */ /* 0x000fe400078e0010 */
[----:B------:R-:W-:Y:S02]  /*06e0*/  IMAD.MOV R7, RZ, RZ, -R22 ;  /* 0x000000ffff077224 */ /* 0x000fe400078e0a16 */
[----:B------:R-:W-:Y:S01]  /*06f0*/  IMAD.HI.U32 R16, R4, R5, RZ ;  /* 0x0000000504107227 */ /* 0x000fe200078e00ff */
[----:B-----5:R-:W-:-:S03]  /*0700*/  IABS R23, R19 ;  /* 0x0000001300177213 */ /* 0x020fc60000000000 */
[----:B------:R-:W-:Y:S01]  /*0710*/  IMAD R5, R16, R7, R5 ;  /* 0x0000000710057224 */ /* 0x000fe200078e0205 */
[----:B------:R-:W-:-:S04]  /*0720*/  MOV R22, R23 ;  /* 0x0000001700167202 */ /* 0x000fc80000000f00 */
[----:B------:R-:W-:Y:S01]  /*0730*/  ISETP.GT.U32.AND P2, PT, R20, R5, PT ;  /* 0x000000051400720c */ /* 0x000fe20003f44070 */
[----:B------:R-:W0:Y:S01]  /*0740*/  I2F.RP R23, R22 ;  /* 0x0000001600177306 */ /* 0x000e220000209400 */
[----:B------:R-:W-:-:S04]  /*0750*/  LOP3.LUT R4, R21, R18, RZ, 0x3c, !PT ;  /* 0x0000001215047212 */ /* 0x000fc800078e3cff */
[----:B------:R-:W-:Y:S01]  /*0760*/  ISETP.GE.AND P1, PT, R4, RZ, PT ;  /* 0x000000ff0400720c */ /* 0x000fe20003f26270 */
[----:B------:R-:W-:-:S06]  /*0770*/  IMAD.MOV.U32 R4, RZ, RZ, R6 ;  /* 0x000000ffff047224 */ /* 0x000fcc00078e0006 */
[----:B------:R-:W-:Y:S01]  /*0780*/  @!P2 IMAD.IADD R5, R5, 0x1, -R20 ;  /* 0x000000010505a824 */ /* 0x000fe200078e0a14 */
[----:B0-----:R-:W0:Y:S04]  /*0790*/  MUFU.RCP R23, R23 ;  /* 0x0000001700177308 */ /* 0x001e280000001000 */
[----:B------:R-:W-:Y:S02]  /*07a0*/  ISETP.GE.U32.AND P0, PT, R5, R20, PT ;  /* 0x000000140500720c */ /* 0x000fe40003f06070 */
[----:B------:R-:W-:-:S05]  /*07b0*/  MOV R5, R17 ;  /* 0x0000001100057202 */ /* 0x000fca0000000f00 */
[----:B------:R-:W4:Y:S01]  /*07c0*/  LDG.E R17, desc[UR14][R4.64+-0x10] ;  /* 0xfffff00e04117981 */ /* 0x000f22000c1e1900 */
[----:B------:R-:W-:Y:S02]  /*07d0*/  @!P2 IADD3 R16, PT, PT, R16, 0x1, RZ ;  /* 0x000000011010a810 */ /* 0x000fe40007ffe0ff */
[----:B------:R-:W-:Y:S01]  /*07e0*/  ISETP.NE.AND P2, PT, R18, RZ, PT ;  /* 0x000000ff1200720c */ /* 0x000fe20003f45270 */
[----:B------:R-:W-:Y:S01]  /*07f0*/  IMAD.MOV.U32 R6, RZ, RZ, RZ ;  /* 0x000000ffff067224 */ /* 0x000fe200078e00ff */
[----:B------:R-:W5:Y:S01]  /*0800*/  LDG.E R27, desc[UR14][R4.64+-0xc] ;  /* 0xfffff40e041b7981 */ /* 0x000f62000c1e1900 */
[----:B0-----:R-:W-:Y:S02]  /*0810*/  VIADD R7, R23, 0xffffffe ;  /* 0x0ffffffe17077836 */ /* 0x001fe40000000000 */
[----:B------:R-:W-:-:S04]  /*0820*/  @P0 VIADD R16, R16, 0x1 ;  /* 0x0000000110100836 */ /* 0x000fc80000000000 */
[----:B------:R-:W0:Y:S01]  /*0830*/  F2I.FTZ.U32.TRUNC.NTZ R7, R7 ;  /* 0x0000000700077305 */ /* 0x000e22000021f000 */
[----:B------:R-:W-:-:S03]  /*0840*/  @!P1 IMAD.MOV R16, RZ, RZ, -R16 ;  /* 0x000000ffff109224 */ /* 0x000fc600078e0a10 */
[----:B------:R-:W-:-:S04]  /*0850*/  @!P2 LOP3.LUT R16, RZ, R18, RZ, 0x33, !PT ;  /* 0x00000012ff10a212 */ /* 0x000fc800078e33ff */
[----:B------:R-:W-:-:S05]  /*0860*/  IADD3 R20, PT, PT, -R16, RZ, RZ ;  /* 0x000000ff10147210 */ /* 0x000fca0007ffe1ff */
[----:B------:R-:W-:Y:S02]  /*0870*/  IMAD R20, R18, R20, R21 ;  /* 0x0000001412147224 */ /* 0x000fe400078e0215 */
[----:B0-----:R-:W-:-:S03]  /*0880*/  IMAD.MOV R23, RZ, RZ, -R7 ;  /* 0x000000ffff177224 */ /* 0x001fc600078e0a07 */
[----:B------:R-:W-:Y:S01]  /*0890*/  IABS R18, R20 ;  /* 0x0000001400127213 */ /* 0x000fe20000000000 */
[----:B------:R-:W-:Y:S01]  /*08a0*/  IMAD R21, R23, R22, RZ ;  /* 0x0000001617157224 */ /* 0x000fe200078e02ff */
[----:B------:R-:W-:-:S03]  /*08b0*/  IABS R23, R19 ;  /* 0x0000001300177213 */ /* 0x000fc60000000000 */
[----:B------:R-:W-:Y:S01]  /*08c0*/  IMAD.HI.U32 R6, R7, R21, R6 ;  /* 0x0000001507067227 */ /* 0x000fe200078e0006 */
[----:B------:R-:W-:Y:S02]  /*08d0*/  MOV R7, R18 ;  /* 0x0000001200077202 */ /* 0x000fe40000000f00 */
[----:B------:R-:W-:Y:S01]  /*08e0*/  IABS R21, R15 ;  /* 0x0000000f00157213 */ /* 0x000fe20000000000 */
[----:B------:R-:W-:Y:S02]  /*08f0*/  IMAD.MOV R24, RZ, RZ, -R23 ;  /* 0x000000ffff187224 */ /* 0x000fe400078e0a17 */
[----:B------:R-:W-:Y:S01]  /*0900*/  IMAD.HI.U32 R18, R6, R7, RZ ;  /* 0x0000000706127227 */ /* 0x000fe200078e00ff */
[----:B------:R-:W0:Y:S03]  /*0910*/  I2F.RP R23, R21 ;  /* 0x0000001500177306 */ /* 0x000e260000209400 */
[----:B------:R-:W-:-:S05]  /*0920*/  IMAD R7, R18, R24, R7 ;  /* 0x0000001812077224 */ /* 0x000fca00078e0207 */
[----:B------:R-:W-:Y:S01]  /*0930*/  ISETP.GT.U32.AND P2, PT, R22, R7, PT ;  /* 0x000000071600720c */ /* 0x000fe20003f44070 */
[----:B0-----:R-:W0:Y:S01]  /*0940*/  MUFU.RCP R23, R23 ;  /* 0x0000001700177308 */ /* 0x001e220000001000 */
[----:B------:R-:W-:-:S11]  /*0950*/  LOP3.LUT R6, R20, R19, RZ, 0x3c, !PT ;  /* 0x0000001314067212 */ /* 0x000fd600078e3cff */
[----:B------:R-:W-:Y:S01]  /*0960*/  @!P2 IMAD.IADD R7, R7, 0x1, -R22 ;  /* 0x000000010707a824 */ /* 0x000fe200078e0a16 */
[----:B------:R-:W-:-:S04]  /*0970*/  ISETP.GE.AND P1, PT, R6, RZ, PT ;  /* 0x000000ff0600720c */ /* 0x000fc80003f26270 */
[----:B------:R-:W-:Y:S02]  /*0980*/  ISETP.GE.U32.AND P0, PT, R7, R22, PT ;  /* 0x000000160700720c */ /* 0x000fe40003f06070 */
[----:B------:R-:W-:Y:S02]  /*0990*/  @!P2 IADD3 R18, PT, PT, R18, 0x1, RZ ;  /* 0x000000011212a810 */ /* 0x000fe40007ffe0ff */
[----:B------:R-:W-:Y:S01]  /*09a0*/  ISETP.NE.AND P2, PT, R19, RZ, PT ;  /* 0x000000ff1300720c */ /* 0x000fe20003f45270 */
[----:B0-----:R-:W-:-:S04]  /*09b0*/  VIADD R6, R23, 0xffffffe ;  /* 0x0ffffffe17067836 */ /* 0x001fc80000000000 */
[----:B------:R-:W0:Y:S04]  /*09c0*/  F2I.FTZ.U32.TRUNC.NTZ R7, R6 ;  /* 0x0000000600077305 */ /* 0x000e28000021f000 */
[----:B------:R-:W-:-:S04]  /*09d0*/  @P0 VIADD R18, R18, 0x1 ;  /* 0x0000000112120836 */ /* 0x000fc80000000000 */
[----:B------:R-:W-:Y:S01]  /*09e0*/  @!P1 IMAD.MOV R18, RZ, RZ, -R18 ;  /* 0x000000ffff129224 */ /* 0x000fe200078e0a12 */
[----:B------:R-:W-:-:S05]  /*09f0*/  @!P2 LOP3.LUT R18, RZ, R19, RZ, 0x33, !PT ;  /* 0x00000013ff12a212 */ /* 0x000fca00078e33ff */
[----:B------:R-:W-:Y:S01]  /*0a00*/  IMAD.MOV R22, RZ, RZ, -R18 ;  /* 0x000000ffff167224 */ /* 0x000fe200078e0a12 */
[----:B0-----:R-:W-:-:S03]  /*0a10*/  IADD3 R24, PT, PT, RZ, -R7, RZ ;  /* 0x80000007ff187210 */ /* 0x001fc60007ffe0ff */
[----:B------:R-:W-:Y:S02]  /*0a20*/  IMAD R20, R19, R22, R20 ;  /* 0x0000001613147224 */ /* 0x000fe400078e0214 */
[----:B------:R-:W-:Y:S02]  /*0a30*/  IMAD.MOV.U32 R6, RZ, RZ, RZ ;  /* 0x000000ffff067224 */ /* 0x000fe400078e00ff */
[----:B------:R-:W-:Y:S01]  /*0a40*/  IMAD R19, R24, R21, RZ ;  /* 0x0000001518137224 */ /* 0x000fe200078e02ff */
[----:B------:R-:W-:-:S03]  /*0a50*/  IABS R22, R20 ;  /* 0x0000001400167213 */ /* 0x000fc60000000000 */
[----:B------:R-:W-:Y:S01]  /*0a60*/  IMAD.HI.U32 R6, R7, R19, R6 ;  /* 0x0000001307067227 */ /* 0x000fe200078e0006 */
[----:B------:R-:W-:Y:S02]  /*0a70*/  IABS R19, R14 ;  /* 0x0000000e00137213 */ /* 0x000fe40000000000 */
[----:B------:R-:W-:Y:S01]  /*0a80*/  IABS R23, R15 ;  /* 0x0000000f00177213 */ /* 0x000fe20000000000 */
[----:B------:R-:W-:Y:S02]  /*0a90*/  IMAD.MOV.U32 R7, RZ, RZ, R22 ;  /* 0x000000ffff077224 */ /* 0x000fe400078e0016 */
[----:B------:R-:W-:Y:S01]  /*0aa0*/  IMAD.MOV.U32 R22, RZ, RZ, R19 ;  /* 0x000000ffff167224 */ /* 0x000fe200078e0013 */
[----:B------:R-:W-:Y:S01]  /*0ab0*/  IADD3 R24, PT, PT, RZ, -R23, RZ ;  /* 0x80000017ff187210 */ /* 0x000fe20007ffe0ff */
[----:B------:R-:W-:Y:S02]  /*0ac0*/  IMAD.HI.U32 R19, R6, R7, RZ ;  /* 0x0000000706137227 */ /* 0x000fe400078e00ff */
[----:B------:R-:W0:Y:S02]  /*0ad0*/  I2F.RP R23, R22 ;  /* 0x0000001600177306 */ /* 0x000e240000209400 */
[----:B------:R-:W-:-:S05]  /*0ae0*/  IMAD R6, R19, R24, R7 ;  /* 0x0000001813067224 */ /* 0x000fca00078e0207 */
[----:B------:R-:W-:Y:S01]  /*0af0*/  ISETP.GT.U32.AND P2, PT, R21, R6, PT ;  /* 0x000000061500720c */ /* 0x000fe20003f44070 */
[----:B0-----:R-:W0:-:S12]  /*0b00*/  MUFU.RCP R23, R23 ;  /* 0x0000001700177308 */ /* 0x001e180000001000 */
[----:B------:R-:W-:-:S04]  /*0b10*/  @!P2 IADD3 R6, PT, PT, R6, -R21, RZ ;  /* 0x800000150606a210 */ /* 0x000fc80007ffe0ff */
[----:B------:R-:W-:Y:S02]  /*0b20*/  ISETP.GE.U32.AND P0, PT, R6, R21, PT ;  /* 0x000000150600720c */ /* 0x000fe40003f06070 */
[----:B------:R-:W-:Y:S01]  /*0b30*/  LOP3.LUT R6, R20, R15, RZ, 0x3c, !PT ;  /* 0x0000000f14067212 */ /* 0x000fe200078e3cff */
[----:B------:R-:W-:Y:S01]  /*0b40*/  @!P2 VIADD R19, R19, 0x1 ;  /* 0x000000011313a836 */ /* 0x000fe20000000000 */
[----:B------:R-:W-:Y:S02]  /*0b50*/  ISETP.NE.AND P2, PT, R15, RZ, PT ;  /* 0x000000ff0f00720c */ /* 0x000fe40003f45270 */
[----:B------:R-:W-:Y:S01]  /*0b60*/  ISETP.GE.AND P1, PT, R6, RZ, PT ;  /* 0x000000ff0600720c */ /* 0x000fe20003f26270 */
[----:B0-----:R-:W-:-:S04]  /*0b70*/  VIADD R6, R23, 0xffffffe ;  /* 0x0ffffffe17067836 */ /* 0x001fc80000000000 */
[----:B------:R-:W0:Y:S02]  /*0b80*/  F2I.FTZ.U32.TRUNC.NTZ R7, R6 ;  /* 0x0000000600077305 */ /* 0x000e24000021f000 */
[----:B------:R-:W-:-:S06]  /*0b90*/  @P0 IADD3 R19, PT, PT, R19, 0x1, RZ ;  /* 0x0000000113130810 */ /* 0x000fcc0007ffe0ff */
        /* <DEDUP_REMOVED lines=10> */
[----:B--2---:R-:W-:Y:S02]  /*0c40*/  IABS R15, R12 ;  /* 0x0000000c000f7213 */ /* 0x004fe40000000000 */
        /* <DEDUP_REMOVED lines=14> */
[----:B0-----:R-:W-:-:S04]  /*0d30*/  IADD3 R6, PT, PT, R20, 0xffffffe, RZ ;  /* 0x0ffffffe14067810 */ /* 0x001fc80007ffe0ff */
[----:B------:R0:W1:Y:S03]  /*0d40*/  F2I.FTZ.U32.TRUNC.NTZ R7, R6 ;  /* 0x0000000600077305 */ /* 0x000066000021f000 */
[----:B------:R-:W-:-:S05]  /*0d50*/  @P0 VIADD R15, R15, 0x1 ;  /* 0x000000010f0f0836 */ /* 0x000fca0000000000 */
[----:B------:R-:W-:Y:S02]  /*0d60*/  @!P1 IADD3 R15, PT, PT, -R15, RZ, RZ ;  /* 0x000000ff0f0f9210 */ /* 0x000fe40007ffe1ff */
[----:B------:R-:W-:Y:S01]  /*0d70*/  @!P2 LOP3.LUT R15, RZ, R14, RZ, 0x33, !PT ;  /* 0x0000000eff0fa212 */ /* 0x000fe200078e33ff */
[----:B0-----:R-:W-:-:S04]  /*0d80*/  HFMA2 R6, -RZ, RZ, 0, 0 ;  /* 0x00000000ff067431 */ /* 0x001fc800000001ff */
[----:B------:R-:W-:Y:S02]  /*0d90*/  IMAD.MOV R20, RZ, RZ, -R15 ;  /* 0x000000ffff147224 */ /* 0x000fe400078e0a0f */
[----:B-1----:R-:W-:Y:S02]  /*0da0*/  IMAD.MOV R22, RZ, RZ, -R7 ;  /* 0x000000ffff167224 */ /* 0x002fe400078e0a07 */
[----:B------:R-:W-:Y:S01]  /*0db0*/  IMAD R21, R14, R20, R21 ;  /* 0x000000140e157224 */ /* 0x000fe200078e0215 */
[----:B------:R-:W-:Y:S01]  /*0dc0*/  IABS R20, R12 ;  /* 0x0000000c00147213 */ /* 0x000fe20000000000 */
[----:B------:R-:W-:Y:S01]  /*0dd0*/  IMAD R25, R22, R23, RZ ;  /* 0x0000001716197224 */ /* 0x000fe200078e02ff */
[----:B---3--:R-:W-:Y:S02]  /*0de0*/  IABS R22, R13 ;  /* 0x0000000d00167213 */ /* 0x008fe40000000000 */
[----:B------:R-:W-:Y:S01]  /*0df0*/  IABS R14, R21 ;  /* 0x00000015000e7213 */ /* 0x000fe20000000000 */
[----:B------:R-:W-:-:S02]  /*0e00*/  IMAD.HI.U32 R6, R7, R25, R6 ;  /* 0x0000001907067227 */ /* 0x000fc400078e0006 */
[----:B------:R-:W2:Y:S02]  /*0e10*/  LDG.E R25, desc[UR14][R4.64+-0x8] ;  /* 0xfffff80e04197981 */ /* 0x000ea4000c1e1900 */
[----:B------:R-:W-:Y:S01]  /*0e20*/  IMAD.MOV R24, RZ, RZ, -R20 ;  /* 0x000000ffff187224 */ /* 0x000fe200078e0a14 */
[----:B------:R-:W-:Y:S01]  /*0e30*/  MOV R20, R22 ;  /* 0x0000001600147202 */ /* 0x000fe20000000f00 */
[----:B------:R-:W-:-:S03]  /*0e40*/  IMAD.MOV.U32 R7, RZ, RZ, R14 ;  /* 0x000000ffff077224 */ /* 0x000fc600078e000e */
[----:B------:R-:W0:Y:S01]  /*0e50*/  I2F.RP R22, R20 ;  /* 0x0000001400167306 */ /* 0x000e220000209400 */
[----:B------:R-:W-:-:S04]  /*0e60*/  IMAD.HI.U32 R14, R6, R7, RZ ;  /* 0x00000007060e7227 */ /* 0x000fc800078e00ff */
[----:B------:R-:W-:-:S05]  /*0e70*/  IMAD R6, R14, R24, R7 ;  /* 0x000000180e067224 */ /* 0x000fca00078e0207 */
[----:B------:R-:W-:Y:S01]  /*0e80*/  ISETP.GT.U32.AND P2, PT, R23, R6, PT ;  /* 0x000000061700720c */ /* 0x000fe20003f44070 */
[----:B0-----:R-:W0:-:S12]  /*0e90*/  MUFU.RCP R22, R22 ;  /* 0x0000001600167308 */ /* 0x001e180000001000 */
[----:B------:R-:W-:-:S05]  /*0ea0*/  @!P2 IMAD.IADD R6, R6, 0x1, -R23 ;  /* 0x000000010606a824 */ /* 0x000fca00078e0a17 */
[----:B------:R-:W-:Y:S02]  /*0eb0*/  ISETP.GE.U32.AND P0, PT, R6, R23, PT ;  /* 0x000000170600720c */ /* 0x000fe40003f06070 */
[----:B------:R-:W-:Y:S01]  /*0ec0*/  LOP3.LUT R6, R21, R12, RZ, 0x3c, !PT ;  /* 0x0000000c15067212 */ /* 0x000fe200078e3cff */
[----:B------:R-:W3:Y:S01]  /*0ed0*/  LDG.E R23, desc[UR14][R4.64+-0x4] ;  /* 0xfffffc0e04177981 */ /* 0x000ee2000c1e1900 */
[----:B------:R-:W-:Y:S02]  /*0ee0*/  @!P2 IADD3 R14, PT, PT, R14, 0x1, RZ ;  /* 0x000000010e0ea810 */ /* 0x000fe40007ffe0ff */
[----:B------:R-:W-:Y:S01]  /*0ef0*/  ISETP.GE.AND P1, PT, R6, RZ, PT ;  /* 0x000000ff0600720c */ /* 0x000fe20003f26270 */
[----:B0-----:R-:W-:Y:S01]  /*0f00*/  VIADD R6, R22, 0xffffffe ;  /* 0x0ffffffe16067836 */ /* 0x001fe20000000000 */
[----:B------:R-:W-:Y:S01]  /*0f10*/  ISETP.NE.AND P2, PT, R12, RZ, PT ;  /* 0x000000ff0c00720c */ /* 0x000fe20003f45270 */
[----:B------:R-:W3:Y:S02]  /*0f20*/  LDG.E R22, desc[UR14][R4.64] ;  /* 0x0000000e04167981 */ /* 0x000ee4000c1e1900 */
[----:B------:R-:W0:Y:S02]  /*0f30*/  F2I.FTZ.U32.TRUNC.NTZ R7, R6 ;  /* 0x0000000600077305 */ /* 0x000e24000021f000 */
[----:B------:R-:W-:-:S06]  /*0f40*/  @P0 VIADD R14, R14, 0x1 ;  /* 0x000000010e0e0836 */ /* 0x000fcc0000000000 */
[----:B------:R-:W-:Y:S02]  /*0f50*/  @!P1 IMAD.MOV R14, RZ, RZ, -R14 ;  /* 0x000000ffff0e9224 */ /* 0x000fe400078e0a0e */
[----:B------:R-:W-:Y:S01]  /*0f60*/  @!P2 LOP3.LUT R14, RZ, R12, RZ, 0x33, !PT ;  /* 0x0000000cff0ea212 */ /* 0x000fe200078e33ff */
[----:B----4-:R-:W-:Y:S02]  /*0f70*/  IMAD R17, R8, R17, R11 ;  /* 0x0000001108117224 */ /* 0x010fe400078e020b */
[----:B------:R-:W4:Y:S01]  /*0f80*/  LDG.E R8, desc[UR14][R4.64+0x4] ;  /* 0x0000040e04087981 */ /* 0x000f22000c1e1900 */
[----:B0-----:R-:W-:Y:S01]  /*0f90*/  IADD3 R29, PT, PT, RZ, -R7, RZ ;  /* 0x80000007ff1d7210 */ /* 0x001fe20007ffe0ff */
[----:B------:R-:W-:Y:S02]  /*0fa0*/  IMAD.MOV R11, RZ, RZ, -R14 ;  /* 0x000000ffff0b7224 */ /* 0x000fe400078e0a0e */
[----:B------:R-:W-:Y:S02]  /*0fb0*/  IMAD.MOV.U32 R6, RZ, RZ, RZ ;  /* 0x000000ffff067224 */ /* 0x000fe400078e00ff */
[----:B------:R-:W-:-:S02]  /*0fc0*/  IMAD R12, R12, R11, R21 ;  /* 0x0000000b0c0c7224 */ /* 0x000fc400078e0215 */
[----:B------:R-:W-:Y:S01]  /*0fd0*/  IMAD R21, R29, R20, RZ ;  /* 0x000000141d157224 */ /* 0x000fe200078e02ff */
[----:B------:R-:W4:Y:S03]  /*0fe0*/  LDG.E R11, desc[UR14][R4.64+0x8] ;  /* 0x0000080e040b7981 */ /* 0x000f26000c1e1900 */
[----:B------:R-:W-:Y:S02]  /*0ff0*/  IMAD.HI.U32 R6, R7, R21, R6 ;  /* 0x0000001507067227 */ /* 0x000fe400078e0006 */
[----:B------:R0:W4:Y:S01]  /*1000*/  LDG.E R7, desc[UR14][R4.64+0xc] ;  /* 0x00000c0e04077981 */ /* 0x000122000c1e1900 */
[----:B------:R-:W-:Y:S02]  /*1010*/  IABS R24, R13 ;  /* 0x0000000d00187213 */ /* 0x000fe40000000000 */
[----:B------:R-:W-:Y:S02]  /*1020*/  IABS R21, R12 ;  /* 0x0000000c00157213 */ /* 0x000fe40000000000 */
[----:B------:R-:W-:-:S03]  /*1030*/  IADD3 R24, PT, PT, RZ, -R24, RZ ;  /* 0x80000018ff187210 */ /* 0x000fc60007ffe0ff */
[----:B------:R-:W-:-:S04]  /*1040*/  IMAD.HI.U32 R6, R6, R21, RZ ;  /* 0x0000001506067227 */ /* 0x000fc800078e00ff */
[----:B------:R-:W-:-:S05]  /*1050*/  IMAD R21, R6, R24, R21 ;  /* 0x0000001806157224 */ /* 0x000fca00078e0215 */
[----:B------:R-:W-:-:S13]  /*1060*/  ISETP.GT.U32.AND P2, PT, R20, R21, PT ;  /* 0x000000151400720c */ /* 0x000fda0003f44070 */
[----:B------:R-:W-:-:S05]  /*1070*/  @!P2 IMAD.IADD R21, R21, 0x1, -R20 ;  /* 0x000000011515a824 */ /* 0x000fca00078e0a14 */
[----:B------:R-:W-:Y:S02]  /*1080*/  ISETP.GE.U32.AND P0, PT, R21, R20, PT ;  /* 0x000000141500720c */ /* 0x000fe40003f06070 */
[----:B------:R-:W-:Y:S01]  /*1090*/  LOP3.LUT R20, R12, R13, RZ, 0x3c, !PT ;  /* 0x0000000d0c147212 */ /* 0x000fe200078e3cff */
[----:B-----5:R-:W-:Y:S02]  /*10a0*/  IMAD R17, R0, R27, R17 ;  /* 0x0000001b00117224 */ /* 0x020fe400078e0211 */
[----:B------:R-:W-:Y:S01]  /*10b0*/  @!P2 VIADD R6, R6, 0x1 ;  /* 0x000000010606a836 */ /* 0x000fe20000000000 */
[----:B------:R-:W-:Y:S02]  /*10c0*/  ISETP.GE.AND P1, PT, R20, RZ, PT ;  /* 0x000000ff1400720c */ /* 0x000fe40003f26270 */
[----:B------:R-:W-:Y:S01]  /*10d0*/  ISETP.NE.AND P2, PT, R13, RZ, PT ;  /* 0x000000ff0d00720c */ /* 0x000fe20003f45270 */
[----:B------:R-:W-:-:S04]  /*10e0*/  UIADD3 UR9, UPT, UPT, UR9, 0x8, URZ ;  /* 0x0000000809097890 */ /* 0x000fc8000fffe0ff */
[----:B------:R-:W-:Y:S01]  /*10f0*/  @P0 IADD3 R6, PT, PT, R6, 0x1, RZ ;  /* 0x0000000106060810 */ /* 0x000fe20007ffe0ff */
[----:B------:R-:W-:-:S04]  /*1100*/  UISETP.NE.AND UP1, UPT, UR9, URZ, UPT ;  /* 0x000000ff0900728c */ /* 0x000fc8000bf25270 */
[----:B------:R-:W-:-:S04]  /*1110*/  IMAD.MOV.U32 R0, RZ, RZ, R6 ;  /* 0x000000ffff007224 */ /* 0x000fc800078e0006 */
[----:B------:R-:W-:Y:S01]  /*1120*/  @!P1 IMAD.MOV R0, RZ, RZ, -R0 ;  /* 0x000000ffff009224 */ /* 0x000fe200078e0a00 */
[----:B------:R-:W-:Y:S02]  /*1130*/  @!P2 LOP3.LUT R0, RZ, R13, RZ, 0x33, !PT ;  /* 0x0000000dff00a212 */ /* 0x000fe400078e33ff */
[----:B------:R-:W-:Y:S02]  /*1140*/  IADD3 R6, P1, PT, R4, 0x20, RZ ;  /* 0x0000002004067810 */ /* 0x000fe40007f3e0ff */
[----:B------:R-:W-:Y:S02]  /*1150*/  IADD3 R2, P0, PT, R2, 0x20, RZ ;  /* 0x0000002002027810 */ /* 0x000fe40007f1e0ff */
[----:B0-----:R-:W-:-:S03]  /*1160*/  IADD3 R4, PT, PT, -R0, RZ, RZ ;  /* 0x000000ff00047210 */ /* 0x001fc60007ffe1ff */
[----:B------:R-:W-:Y:S02]  /*1170*/  IMAD.X R3, RZ, RZ, R3, P0 ;  /* 0x000000ffff037224 */ /* 0x000fe400000e0603 */
[----:B------:R-:W-:Y:S02]  /*1180*/  IMAD R13, R13, R4, R12 ;  /* 0x000000040d0d7224 */ /* 0x000fe400078e020c */
[----:B--2---:R-:W-:-:S04]  /*1190*/  IMAD R17, R16, R25, R17 ;  /* 0x0000001910117224 */ /* 0x004fc800078e0211 */
[----:B---3--:R-:W-:-:S04]  /*11a0*/  IMAD R17, R18, R23, R17 ;  /* 0x0000001712117224 */ /* 0x008fc800078e0211 */
[----:B------:R-:W-:-:S04]  /*11b0*/  IMAD R17, R19, R22, R17 ;  /* 0x0000001613117224 */ /* 0x000fc800078e0211 */
[----:B----4-:R-:W-:Y:S02]  /*11c0*/  IMAD R8, R15, R8, R17 ;  /* 0x000000080f087224 */ /* 0x010fe400078e0211 */
[----:B------:R-:W-:Y:S02]  /*11d0*/  IMAD.X R17, RZ, RZ, R5, P1 ;  /* 0x000000ffff117224 */ /* 0x000fe400008e0605 */
[----:B------:R-:W-:-:S04]  /*11e0*/  IMAD R11, R14, R11, R8 ;  /* 0x0000000b0e0b7224 */ /* 0x000fc800078e0208 */
[----:B------:R-:W-:Y:S01]  /*11f0*/  IMAD R11, R0, R7, R11 ;  /* 0x00000007000b7224 */ /* 0x000fe200078e020b */
[----:B------:R-:W-:Y:S06]  /*1200*/  BRA.U UP1, `(.L_x_2) ;  /* 0xfffffff101047547 */ /* 0x000fec000b83ffff */
.L_x_1:
[----:B------:R-:W-:Y:S05]  /*1210*/  BRA.U !UP0, `(.L_x_3) ;  /* 0x0000000d08ac7547 */ /* 0x000fea000b800000 */
[----:B------:R-:W0:Y:S01]  /*1220*/  LDCU UR4, c[0x0][0x3a0] ;  /* 0x00007400ff0477ac */ /* 0x000e220008000800 */
[----:B------:R-:W-:Y:S02]  /*1230*/  UISETP.GE.U32.AND UP0, UPT, UR12, 0x4, UPT ;  /* 0x000000040c00788c */ /* 0x000fe4000bf06070 */
[----:B0-----:R-:W-:-:S04]  /*1240*/  ULOP3.LUT UR5, UR4, 0x3, URZ, 0xc0, !UPT ;  /* 0x0000000304057892 */ /* 0x001fc8000f8ec0ff */
[----:B------:R-:W-:-:S03]  /*1250*/  UISETP.NE.AND UP1, UPT, UR5, URZ, UPT ;  /* 0x000000ff0500728c */ /* 0x000fc6000bf25270 */
[----:B------:R-:W-:Y:S08]  /*1260*/  BRA.U !UP0, `(.L_x_4) ;  /* 0x0000000508fc7547 */ /* 0x000ff0000b800000 */
[----:B------:R-:W0:Y:S08]  /*1270*/  LDC.64 R2, c[0x0][0x398] ;  /* 0x0000e600ff027b82 */ /* 0x000e300000000a00 */
[----:B------:R-:W1:Y:S01]  /*1280*/  LDC.64 R14, c[0x0][0x388] ;  /* 0x0000e200ff0e7b82 */ /* 0x000e620000000a00 */
[----:B0-----:R-:W-:-:S05]  /*1290*/  IMAD.WIDE.U32 R20, R10, 0x4, R2 ;  /* 0x000000040a147825 */ /* 0x001fca00078e0002 */
[----:B------:R-:W2:Y:S04]  /*12a0*/  LDG.E R16, desc[UR14][R20.64] ;  /* 0x0000000e14107981 */ /* 0x000ea8000c1e1900 */
[----:B------:R-:W3:Y:S04]  /*12b0*/  LDG.E R12, desc[UR14][R20.64+0x4] ;  /* 0x0000040e140c7981 */ /* 0x000ee8000c1e1900 */
[----:B------:R-:W4:Y:S04]  /*12c0*/  LDG.E R4, desc[UR14][R20.64+0x8] ;  /* 0x0000080e14047981 */ /* 0x000f28000c1e1900 */
[----:B------:R0:W5:Y:S01]  /*12d0*/  LDG.E R0, desc[UR14][R20.64+0xc] ;  /* 0x00000c0e14007981 */ /* 0x000162000c1e1900 */
[----:B-1----:R-:W-:-:S05]  /*12e0*/  IMAD.WIDE.U32 R14, R10, 0x4, R14 ;  /* 0x000000040a0e7825 */ /* 0x002fca00078e000e */
[----:B------:R-:W5:Y:S04]  /*12f0*/  LDG.E R8, desc[UR14][R14.64] ;  /* 0x0000000e0e087981 */ /* 0x000f68000c1e1900 */
[----:B------:R-:W5:Y:S04]  /*1300*/  LDG.E R6, desc[UR14][R14.64+0x4] ;  /* 0x0000040e0e067981 */ /* 0x000f68000c1e1900 */
[----:B------:R-:W5:Y:S04]  /*1310*/  LDG.E R5, desc[UR14][R14.64+0x8] ;  /* 0x0000080e0e057981 */ /* 0x000f68000c1e1900 */
[----:B------:R1:W5:Y:S01]  /*1320*/  LDG.E R7, desc[UR14][R14.64+0xc] ;  /* 0x00000c0e0e077981 */ /* 0x000362000c1e1900 */
[----:B--2---:R-:W-:-:S04]  /*1330*/  IABS R18, R16 ;  /* 0x0000001000127213 */ /* 0x004fc80000000000 */
[----:B------:R-:W2:Y:S08]  /*1340*/  I2F.RP R17, R18 ;  /* 0x0000001200117306 */ /* 0x000eb00000209400 */
[----:B--2---:R-:W2:Y:S02]  /*1350*/  MUFU.RCP R17, R17 ;  /* 0x0000001100117308 */ /* 0x004ea40000001000 */
[----:B--2---:R-:W-:-:S06]  /*1360*/  IADD3 R2, PT, PT, R17, 0xffffffe, RZ ;  /* 0x0ffffffe11027810 */ /* 0x004fcc0007ffe0ff */
[----:B------:R2:W1:Y:S01]  /*1370*/  F2I.FTZ.U32.TRUNC.NTZ R3, R2 ;  /* 0x0000000200037305 */ /* 0x000462000021f000 */
[----:B------:R-:W-:Y:S02]  /*1380*/  IABS R17, R13 ;  /* 0x0000000d00117213 */ /* 0x000fe40000000000 */
[----:B0-----:R-:W-:Y:S01]  /*1390*/  IABS R20, R16 ;  /* 0x0000001000147213 */ /* 0x001fe20000000000 */
[----:B--2---:R-:W-:Y:S02]  /*13a0*/  IMAD.MOV.U32 R2, RZ, RZ, RZ ;  /* 0x000000ffff027224 */ /* 0x004fe400078e00ff */
[----:B-1----:R-:W-:-:S04]  /*13b0*/  IMAD.MOV R19, RZ, RZ, -R3 ;  /* 0x000000ffff137224 */ /* 0x002fc800078e0a03 */
[----:B------:R-:W-:-:S04]  /*13c0*/  IMAD R19, R19, R18, RZ ;  /* 0x0000001213137224 */ /* 0x000fc800078e02ff */
[----:B------:R-:W-:Y:S01]  /*13d0*/  IMAD.HI.U32 R2, R3, R19, R2 ;  /* 0x0000001303027227 */ /* 0x000fe200078e0002 */
[----:B------:R-:W-:Y:S02]  /*13e0*/  MOV R3, R17 ;  /* 0x0000001100037202 */ /* 0x000fe40000000f00 */
[----:B---3--:R-:W-:Y:S01]  /*13f0*/  IABS R17, R12 ;  /* 0x0000000c00117213 */ /* 0x008fe20000000000 */
[----:B------:R-:W-:Y:S02]  /*1400*/  IMAD.MOV R19, RZ, RZ, -R20 ;  /* 0x000000ffff137224 */ /* 0x000fe400078e0a14 */
[----:B------:R-:W-:Y:S01]  /*1410*/  IMAD.HI.U32 R14, R2, R3, RZ ;  /* 0x00000003020e7227 */ /* 0x000fe200078e00ff */
[----:B------:R-:W0:Y:S03]  /*1420*/  I2F.RP R15, R17 ;  /* 0x00000011000f7306 */ /* 0x000e260000209400 */
        /* <DEDUP_REMOVED lines=22> */
[----:B------:R-:W-:Y:S01]  /*1590*/  IMAD.MOV.U32 R3, RZ, RZ, R15 ;  /* 0x000000ffff037224 */ /* 0x000fe200078e000f */
[----:B----4-:R-:W-:Y:S01]  /*15a0*/  IABS R13, R4 ;  /* 0x00000004000d7213 */ /* 0x010fe20000000000 */
[----:B------:R-:W-:Y:S02]  /*15b0*/  IMAD.MOV R18, RZ, RZ, -R16 ;  /* 0x000000ffff127224 */ /* 0x000fe400078e0a10 */
[----:B------:R-:W-:Y:S01]  /*15c0*/  IMAD.HI.U32 R15, R2, R3, RZ ;  /* 0x00000003020f7227 */ /* 0x000fe200078e00ff */
[----:B------:R-:W0:Y:S03]  /*15d0*/  I2F.RP R16, R13 ;  /* 0x0000000d00107306 */ /* 0x000e260000209400 */
        /* <DEDUP_REMOVED lines=22> */
[----:B-----5:R-:W-:Y:S02]  /*1740*/  IABS R17, R0 ;  /* 0x0000000000117213 */ /* 0x020fe40000000000 */
        /* <DEDUP_REMOVED lines=8> */
[----:B------:R-:W-:-:S05]  /*17d0*/  @!P2 IMAD.IADD R2, R2, 0x1, -R13 ;  /* 0x000000010202a824 */ /* 0x000fca00078e0a0d */
[----:B------:R-:W-:Y:S02]  /*17e0*/  ISETP.GE.U32.AND P0, PT, R2, R13, PT ;  /* 0x0000000d0200720c */ /* 0x000fe40003f06070 */
[----:B------:R-:W-:Y:S01]  /*17f0*/  LOP3.LUT R2, R19, R4, RZ, 0x3c, !PT ;  /* 0x0000000413027212 */ /* 0x000fe200078e3cff */
[----:B------:R-:W-:Y:S01]  /*1800*/  @!P2 VIADD R16, R16, 0x1 ;  /* 0x000000011010a836 */ /* 0x000fe20000000000 */
[----:B------:R-:W-:Y:S02]  /*1810*/  ISETP.NE.AND P2, PT, R4, RZ, PT ;  /* 0x000000ff0400720c */ /* 0x000fe40003f45270 */
[----:B------:R-:W-:Y:S02]  /*1820*/  ISETP.GE.AND P1, PT, R2, RZ, PT ;  /* 0x000000ff0200720c */ /* 0x000fe40003f26270 */
[----:B0-----:R-:W-:-:S04]  /*1830*/  IADD3 R2, PT, PT, R17, 0xffffffe, RZ ;  /* 0x0ffffffe11027810 */ /* 0x001fc80007ffe0ff */
[----:B------:R0:W1:Y:S01]  /*1840*/  F2I.FTZ.U32.TRUNC.NTZ R3, R2 ;  /* 0x0000000200037305 */ /* 0x000062000021f000 */
[----:B------:R-:W-:-:S06]  /*1850*/  @P0 VIADD R16, R16, 0x1 ;  /* 0x0000000110100836 */ /* 0x000fcc0000000000 */
[----:B------:R-:W-:Y:S02]  /*1860*/  @!P1 IADD3 R16, PT, PT, -R16, RZ, RZ ;  /* 0x000000ff10109210 */ /* 0x000fe40007ffe1ff */
[----:B------:R-:W-:Y:S01]  /*1870*/  @!P2 LOP3.LUT R16, RZ, R4, RZ, 0x33, !PT ;  /* 0x00000004ff10a212 */ /* 0x000fe200078e33ff */
[----:B0-----:R-:W-:-:S04]  /*1880*/  HFMA2 R2, -RZ, RZ, 0, 0 ;  /* 0x00000000ff027431 */ /* 0x001fc800000001ff */
[----:B------:R-:W-:Y:S02]  /*1890*/  IMAD.MOV R13, RZ, RZ, -R16 ;  /* 0x000000ffff0d7224 */ /* 0x000fe400078e0a10 */
[----:B-1----:R-:W-:Y:S02]  /*18a0*/  IMAD.MOV R17, RZ, RZ, -R3 ;  /* 0x000000ffff117224 */ /* 0x002fe400078e0a03 */
[----:B------:R-:W-:Y:S01]  /*18b0*/  IMAD R13, R4, R13, R19 ;  /* 0x0000000d040d7224 */ /* 0x000fe200078e0213 */
[----:B------:R-:W-:Y:S01]  /*18c0*/  IABS R18, R0 ;  /* 0x0000000000127213 */ /* 0x000fe20000000000 */
[----:B------:R-:W-:-:S03]  /*18d0*/  IMAD R17, R17, R12, RZ ;  /* 0x0000000c11117224 */ /* 0x000fc600078e02ff */
[----:B------:R-:W-:Y:S01]  /*18e0*/  IABS R4, R13 ;  /* 0x0000000d00047213 */ /* 0x000fe20000000000 */
[----:B------:R-:W-:-:S04]  /*18f0*/  IMAD.HI.U32 R2, R3, R17, R2 ;  /* 0x0000001103027227 */ /* 0x000fc800078e0002 */
[----:B------:R-:W-:Y:S02]  /*1900*/  IMAD.MOV R18, RZ, RZ, -R18 ;  /* 0x000000ffff127224 */ /* 0x000fe400078e0a12 */
[----:B------:R-:W-:-:S03]  /*1910*/  IMAD.MOV.U32 R3, RZ, RZ, R4 ;  /* 0x000000ffff037224 */ /* 0x000fc600078e0004 */
[----:B------:R-:W-:Y:S01]  /*1920*/  MOV R4, R18 ;  /* 0x0000001200047202 */ /* 0x000fe20000000f00 */
[----:B------:R-:W-:-:S04]  /*1930*/  IMAD.HI.U32 R2, R2, R3, RZ ;  /* 0x0000000302027227 */ /* 0x000fc800078e00ff */
[----:B------:R-:W-:-:S05]  /*1940*/  IMAD R3, R2, R4, R3 ;  /* 0x0000000402037224 */ /* 0x000fca00078e0203 */
[----:B------:R-:W-:-:S13]  /*1950*/  ISETP.GT.U32.AND P2, PT, R12, R3, PT ;  /* 0x000000030c00720c */ /* 0x000fda0003f44070 */
[----:B------:R-:W-:-:S05]  /*1960*/  @!P2 IMAD.IADD R3, R3, 0x1, -R12 ;  /* 0x000000010303a824 */ /* 0x000fca00078e0a0c */
[----:B------:R-:W-:Y:S02]  /*1970*/  ISETP.GE.U32.AND P0, PT, R3, R12, PT ;  /* 0x0000000c0300720c */ /* 0x000fe40003f06070 */
[----:B------:R-:W-:Y:S01]  /*1980*/  LOP3.LUT R3, R13, R0, RZ, 0x3c, !PT ;  /* 0x000000000d037212 */ /* 0x000fe200078e3cff */
[----:B------:R-:W-:Y:S01]  /*1990*/  @!P2 VIADD R2, R2, 0x1 ;  /* 0x000000010202a836 */ /* 0x000fe20000000000 */
[----:B------:R-:W-:Y:S02]  /*19a0*/  ISETP.NE.AND P2, PT, R0, RZ, PT ;  /* 0x000000ff0000720c */ /* 0x000fe40003f45270 */
[----:B------:R-:W-:Y:S01]  /*19b0*/  ISETP.GE.AND P1, PT, R3, RZ, PT ;  /* 0x000000ff0300720c */ /* 0x000fe20003f26270 */
[----:B------:R-:W-:-:S06]  /*19c0*/  IMAD R8, R14, R8, R11 ;  /* 0x000000080e087224 */ /* 0x000fcc00078e020b */
[----:B------:R-:W-:Y:S01]  /*19d0*/  @P0 IADD3 R2, PT, PT, R2, 0x1, RZ ;  /* 0x0000000102020810 */ /* 0x000fe20007ffe0ff */
[----:B------:R-:W-:-:S05]  /*19e0*/  IMAD R6, R15, R6, R8 ;  /* 0x000000060f067224 */ /* 0x000fca00078e0208 */
[----:B------:R-:W-:Y:S01]  /*19f0*/  @!P1 IMAD.MOV R2, RZ, RZ, -R2 ;  /* 0x000000ffff029224 */ /* 0x000fe200078e0a02 */
[----:B------:R-:W-:Y:S01]  /*1a00*/  @!P2 LOP3.LUT R2, RZ, R0, RZ, 0x33, !PT ;  /* 0x00000000ff02a212 */ /* 0x000fe200078e33ff */
[----:B------:R-:W-:-:S03]  /*1a10*/  IMAD R5, R16, R5, R6 ;  /* 0x0000000510057224 */ /* 0x000fc600078e0206 */
[----:B------:R-:W-:Y:S01]  /*1a20*/  IADD3 R3, PT, PT, -R2, RZ, RZ ;  /* 0x000000ff02037210 */ /* 0x000fe20007ffe1ff */
[----:B------:R-:W-:Y:S02]  /*1a30*/  VIADD R10, R10, 0x4 ;  /* 0x000000040a0a7836 */ /* 0x000fe40000000000 */
[----:B------:R-:W-:Y:S02]  /*1a40*/  IMAD R11, R2, R7, R5 ;  /* 0x00000007020b7224 */ /* 0x000fe400078e0205 */
[----:B------:R-:W-:-:S07]  /*1a50*/  IMAD R13, R0, R3, R13 ;  /* 0x00000003000d7224 */ /* 0x000fce00078e020d */
.L_x_4:
[----:B------:R-:W-:Y:S05]  /*1a60*/  BRA.U !UP1, `(.L_x_3) ;  /* 0x0000000509987547 */ /* 0x000fea000b800000 */
[----:B------:R-:W-:Y:S02]  /*1a70*/  UISETP.NE.AND UP0, UPT, UR5, 0x1, UPT ;  /* 0x000000010500788c */ /* 0x000fe4000bf05270 */
[----:B------:R-:W-:-:S04]  /*1a80*/  ULOP3.LUT UR4, UR4, 0x1, URZ, 0xc0, !UPT ;  /* 0x0000000104047892 */ /* 0x000fc8000f8ec0ff */
[----:B------:R-:W-:-:S03]  /*1a90*/  UISETP.NE.U32.AND UP1, UPT, UR4, 0x1, UPT ;  /* 0x000000010400788c */ /* 0x000fc6000bf25070 */
[----:B------:R-:W-:Y:S08]  /*1aa0*/  BRA.U !UP0, `(.L_x_5) ;  /* 0x0000000508087547 */ /* 0x000ff0000b800000 */
[----:B------:R-:W0:Y:S08]  /*1ab0*/  LDC.64 R2, c[0x0][0x398] ;  /* 0x0000e600ff027b82 */ /* 0x000e300000000a00 */
[----:B------:R-:W1:Y:S01]  /*1ac0*/  LDC.64 R14, c[0x0][0x388] ;  /* 0x0000e200ff0e7b82 */ /* 0x000e620000000a00 */
[----:B0-----:R-:W-:-:S05]  /*1ad0*/  IMAD.WIDE.U32 R16, R10, 0x4, R2 ;  /* 0x000000040a107825 */ /* 0x001fca00078e0002 */
[----:B------:R-:W2:Y:S04]  /*1ae0*/  LDG.E R0, desc[UR14][R16.64] ;  /* 0x0000000e10007981 */ /* 0x000ea8000c1e1900 */
[----:B------:R-:W3:Y:S01]  /*1af0*/  LDG.E R2, desc[UR14][R16.64+0x4] ;  /* 0x0000040e10027981 */ /* 0x000ee2000c1e1900 */
[----:B-1----:R-:W-:-:S05]  /*1b00*/  IMAD.WIDE.U32 R14, R10, 0x4, R14 ;  /* 0x000000040a0e7825 */ /* 0x002fca00078e000e */
[----:B------:R-:W4:Y:S04]  /*1b10*/  LDG.E R4, desc[UR14][R14.64] ;  /* 0x0000000e0e047981 */ /* 0x000f28000c1e1900 */
[----:B------:R0:W5:Y:S01]  /*1b20*/  LDG.E R3, desc[UR14][R14.64+0x4] ;  /* 0x0000040e0e037981 */ /* 0x000162000c1e1900 */
[----:B------:R-:W-:Y:S01]  /*1b30*/  VIADD R10, R10, 0x2 ;  /* 0x000000020a0a7836 */ /* 0x000fe20000000000 */
[----:B0-----:R-:W-:Y:S02]  /*1b40*/  IABS R14, R13 ;  /* 0x0000000d000e7213 */ /* 0x001fe40000000000 */
[-C--:B--2---:R-:W-:Y:S02]  /*1b50*/  IABS R8, R0.reuse ;  /* 0x0000000000087213 */ /* 0x084fe40000000000 */
[----:B------:R-:W-:-:S02]  /*1b60*/  IABS R12, R0 ;  /* 0x00000000000c7213 */ /* 0x000fc40000000000 */
[----:B------:R-:W0:Y:S03]  /*1b70*/  I2F.RP R5, R8 ;  /* 0x0000000800057306 */ /* 0x000e260000209400 */
[----:B------:R-:W-:-:S05]  /*1b80*/  IMAD.MOV R15, RZ, RZ, -R12 ;  /* 0x000000ffff0f7224 */ /* 0x000fca00078e0a0c */
[----:B0-----:R-:W0:Y:S02]  /*1b90*/  MUFU.RCP R5, R5 ;  /* 0x0000000500057308 */ /* 0x001e240000001000 */
[----:B0-----:R-:W-:Y:S02]  /*1ba0*/  IADD3 R6, PT, PT, R5, 0xffffffe, RZ ;  /* 0x0ffffffe05067810 */ /* 0x001fe40007ffe0ff */
[----:B---3--:R-:W-:-:S04]  /*1bb0*/  IABS R5, R2 ;  /* 0x0000000200057213 */ /* 0x008fc80000000000 */
[----:B------:R0:W1:Y:S08]  /*1bc0*/  F2I.FTZ.U32.TRUNC.NTZ R7, R6 ;  /* 0x0000000600077305 */ /* 0x000070000021f000 */
[----:B------:R-:W2:Y:S01]  /*1bd0*/  I2F.RP R12, R5 ;  /* 0x00000005000c7306 */ /* 0x000ea20000209400 */
[----:B0-----:R-:W-:Y:S02]  /*1be0*/  HFMA2 R6, -RZ, RZ, 0, 0 ;  /* 0x00000000ff067431 */ /* 0x001fe400000001ff */
[----:B-1----:R-:W-:-:S04]  /*1bf0*/  IMAD.MOV R17, RZ, RZ, -R7 ;  /* 0x000000ffff117224 */ /* 0x002fc800078e0a07 */
[----:B------:R-:W-:-:S04]  /*1c00*/  IMAD R17, R17, R8, RZ ;  /* 0x0000000811117224 */ /* 0x000fc800078e02ff */
[----:B------:R-:W-:Y:S01]  /*1c10*/  IMAD.HI.U32 R7, R7, R17, R6 ;  /* 0x0000001107077227 */ /* 0x000fe200078e0006 */
[----:B--2---:R-:W0:Y:S05]  /*1c20*/  MUFU.RCP R12, R12 ;  /* 0x0000000c000c7308 */ /* 0x004e2a0000001000 */
[----:B------:R-:W-:-:S04]  /*1c30*/  IMAD.HI.U32 R6, R7, R14, RZ ;  /* 0x0000000e07067227 */ /* 0x000fc800078e00ff */
[----:B------:R-:W-:-:S05]  /*1c40*/  IMAD R7, R6, R15, R14 ;  /* 0x0000000f06077224 */ /* 0x000fca00078e020e */
[----:B------:R-:W-:-:S13]  /*1c50*/  ISETP.GT.U32.AND P2, PT, R8, R7, PT ;  /* 0x000000070800720c */ /* 0x000fda0003f44070 */
[-C--:B------:R-:W-:Y:S02]  /*1c60*/  @!P2 IADD3 R7, PT, PT, R7, -R8.reuse, RZ ;  /* 0x800000080707a210 */ /* 0x080fe40007ffe0ff */
[----:B------:R-:W-:Y:S02]  /*1c70*/  @!P2 IADD3 R6, PT, PT, R6, 0x1, RZ ;  /* 0x000000010606a810 */ /* 0x000fe40007ffe0ff */
[----:B------:R-:W-:Y:S02]  /*1c80*/  ISETP.GE.U32.AND P0, PT, R7, R8, PT ;  /* 0x000000080700720c */ /* 0x000fe40003f06070 */
[----:B------:R-:W-:Y:S02]  /*1c90*/  LOP3.LUT R7, R13, R0, RZ, 0x3c, !PT ;  /* 0x000000000d077212 */ /* 0x000fe400078e3cff */
[----:B------:R-:W-:Y:S02]  /*1ca0*/  ISETP.NE.AND P2, PT, R0, RZ, PT ;  /* 0x000000ff0000720c */ /* 0x000fe40003f45270 */
[----:B------:R-:W-:Y:S01]  /*1cb0*/  ISETP.GE.AND P1, PT, R7, RZ, PT ;  /* 0x000000ff0700720c */ /* 0x000fe20003f26270 */
[----:B0-----:R-:W-:-:S06]  /*1cc0*/  VIADD R7, R12, 0xffffffe ;  /* 0x0ffffffe0c077836 */ /* 0x001fcc0000000000 */
[----:B------:R-:W-:Y:S01]  /*1cd0*/  @P0 VIADD R6, R6, 0x1 ;  /* 0x0000000106060836 */ /* 0x000fe20000000000 */
[----:B------:R-:W0:Y:S04]  /*1ce0*/  F2I.FTZ.U32.TRUNC.NTZ R7, R7 ;  /* 0x0000000700077305 */ /* 0x000e28000021f000 */
[----:B------:R-:W-:-:S05]  /*1cf0*/  MOV R8, R6 ;  /* 0x0000000600087202 */ /* 0x000fca0000000f00 */
[----:B------:R-:W-:Y:S01]  /*1d00*/  @!P1 IMAD.MOV R8, RZ, RZ, -R8 ;  /* 0x000000ffff089224 */ /* 0x000fe200078e0a08 */
[----:B------:R-:W-:-:S05]  /*1d10*/  @!P2 LOP3.LUT R8, RZ, R0, RZ, 0x33, !PT ;  /* 0x00000000ff08a212 */ /* 0x000fca00078e33ff */
[----:B------:R-:W-:Y:S01]  /*1d20*/  IMAD.MOV R6, RZ, RZ, -R8 ;  /* 0x000000ffff067224 */ /* 0x000fe200078e0a08 */
[----:B0-----:R-:W-:Y:S01]  /*1d30*/  IADD3 R12, PT, PT, RZ, -R7, RZ ;  /* 0x80000007ff0c7210 */ /* 0x001fe20007ffe0ff */
[----:B----4-:R-:W-:Y:S02]  /*1d40*/  IMAD R4, R8, R4, R11 ;  /* 0x0000000408047224 */ /* 0x010fe400078e020b */
[----:B------:R-:W-:Y:S02]  /*1d50*/  IMAD R15, R0, R6, R13 ;  /* 0x00000006000f7224 */ /* 0x000fe400078e020d */
[----:B------:R-:W-:Y:S02]  /*1d60*/  HFMA2 R6, -RZ, RZ, 0, 0 ;  /* 0x00000000ff067431 */ /* 0x000fe400000001ff */
[----:B------:R-:W-:Y:S01]  /*1d70*/  IMAD R13, R12, R5, RZ ;  /* 0x000000050c0d7224 */ /* 0x000fe200078e02ff */
[----:B------:R-:W-:Y:S02]  /*1d80*/  IABS R12, R2 ;  /* 0x00000002000c7213 */ /* 0x000fe40000000000 */
[----:B------:R-:W-:-:S03]  /*1d90*/  IABS R0, R15 ;  /* 0x0000000f00007213 */ /* 0x000fc60000000000 */
[----:B------:R-:W-:Y:S02]  /*1da0*/  IMAD.MOV R12, RZ, RZ, -R12 ;  /* 0x000000ffff0c7224 */ /* 0x000fe400078e0a0c */
[----:B------:R-:W-:Y:S01]  /*1db0*/  IMAD.HI.U32 R6, R7, R13, R6 ;  /* 0x0000000d07067227 */ /* 0x000fe200078e0006 */
[----:B------:R-:W-:-:S03]  /*1dc0*/  MOV R7, R0 ;  /* 0x0000000000077202 */ /* 0x000fc60000000f00 */
[----:B------:R-:W-:Y:S02]  /*1dd0*/  IMAD.MOV.U32 R0, RZ, RZ, R12 ;  /* 0x000000ffff007224 */ /* 0x000fe400078e000c */
[----:B------:R-:W-:-:S04]  /*1de0*/  IMAD.HI.U32 R6, R6, R7, RZ ;  /* 0x0000000706067227 */ /* 0x000fc800078e00ff */
[----:B------:R-:W-:-:S05]  /*1df0*/  IMAD R0, R6, R0, R7 ;  /* 0x0000000006007224 */ /* 0x000fca00078e0207 */
[----:B------:R-:W-:-:S13]  /*1e00*/  ISETP.GT.U32.AND P2, PT, R5, R0, PT ;  /* 0x000000000500720c */ /* 0x000fda0003f44070 */
[-C--:B------:R-:W-:Y:S01]  /*1e10*/  @!P2 IADD3 R0, PT, PT, R0, -R5.reuse, RZ ;  /* 0x800000050000a210 */ /* 0x080fe20007ffe0ff */
[----:B------:R-:W-:Y:S01]  /*1e20*/  @!P2 VIADD R6, R6, 0x1 ;  /* 0x000000010606a836 */ /* 0x000fe20000000000 */
[----:B------:R-:W-:Y:S02]  /*1e30*/  ISETP.NE.AND P2, PT, R2, RZ, PT ;  /* 0x000000ff0200720c */ /* 0x000fe40003f45270 */
[----:B------:R-:W-:Y:S02]  /*1e40*/  ISETP.GE.U32.AND P0, PT, R0, R5, PT ;  /* 0x000000050000720c */ /* 0x000fe40003f06070 */
[----:B------:R-:W-:-:S04]  /*1e50*/  LOP3.LUT R0, R15, R2, RZ, 0x3c, !PT ;  /* 0x000000020f007212 */ /* 0x000fc800078e3cff */
[----:B------:R-:W-:-:S07]  /*1e60*/  ISETP.GE.AND P1, PT, R0, RZ, PT ;  /* 0x000000ff0000720c */ /* 0x000fce0003f26270 */
[----:B------:R-:W-:-:S06]  /*1e70*/  @P0 IADD3 R6, PT, PT, R6, 0x1, RZ ;  /* 0x0000000106060810 */ /* 0x000fcc0007ffe0ff */
[----:B------:R-:W-:Y:S01]  /*1e80*/  @!P1 IMAD.MOV R6, RZ, RZ, -R6 ;  /* 0x000000ffff069224 */ /* 0x000fe200078e0a06 */
[----:B------:R-:W-:-:S04]  /*1e90*/  @!P2 LOP3.LUT R6, RZ, R2, RZ, 0x33, !PT ;  /* 0x00000002ff06a212 */ /* 0x000fc800078e33ff */
[C---:B------:R-:W-:Y:S01]  /*1ea0*/  IADD3 R13, PT, PT, -R6.reuse, RZ, RZ ;  /* 0x000000ff060d7210 */ /* 0x040fe20007ffe1ff */
[----:B-----5:R-:W-:-:S04]  /*1eb0*/  IMAD R11, R6, R3, R4 ;  /* 0x00000003060b7224 */ /* 0x020fc800078e0204 */
[----:B------:R-:W-:-:S07]  /*1ec0*/  IMAD R13, R2, R13, R15 ;  /* 0x0000000d020d7224 */ /* 0x000fce00078e020f */
.L_x_5:
[----:B------:R-:W-:Y:S05]  /*1ed0*/  BRA.U UP1, `(.L_x_3) ;  /* 0x00000001017c7547 */ /* 0x000fea000b800000 */
[----:B------:R-:W0:Y:S08]  /*1ee0*/  LDC.64 R2, c[0x0][0x398] ;  /* 0x0000e600ff027b82 */ /* 0x000e300000000a00 */
[----:B------:R-:W1:Y:S01]  /*1ef0*/  LDC.64 R4, c[0x0][0x388] ;  /* 0x0000e200ff047b82 */ /* 0x000e620000000a00 */
[----:B0-----:R-:W-:-:S05]  /*1f00*/  IMAD.WIDE.U32 R2, R10, 0x4, R2 ;  /* 0x000000040a027825 */ /* 0x001fca00078e0002 */
[----:B------:R-:W2:Y:S01]  /*1f10*/  LDG.E R0, desc[UR14][R2.64] ;  /* 0x0000000e02007981 */ /* 0x000ea2000c1e1900 */
[----:B-1----:R-:W-:-:S06]  /*1f20*/  IMAD.WIDE.U32 R4, R10, 0x4, R4 ;  /* 0x000000040a047825 */ /* 0x002fcc00078e0004 */
[----:B------:R0:W3:Y:S01]  /*1f30*/  LDG.E R4, desc[UR14][R4.64] ;  /* 0x0000000e04047981 */ /* 0x0000e2000c1e1900 */
[-C--:B--2---:R-:W-:Y:S02]  /*1f40*/  IABS R15, R0.reuse ;  /* 0x00000000000f7213 */ /* 0x084fe40000000000 */
[----:B0-----:R-:W-:Y:S02]  /*1f50*/  IABS R5, R0 ;  /* 0x0000000000057213 */ /* 0x001fe40000000000 */
[----:B------:R-:W0:Y:S08]  /*1f60*/  I2F.RP R8, R15 ;  /* 0x0000000f00087306 */ /* 0x000e300000209400 */
[----:B0-----:R-:W0:Y:S02]  /*1f70*/  MUFU.RCP R8, R8 ;  /* 0x0000000800087308 */ /* 0x001e240000001000 */
[----:B0-----:R-:W-:-:S06]  /*1f80*/  IADD3 R6, PT, PT, R8, 0xffffffe, RZ ;  /* 0x0ffffffe08067810 */ /* 0x001fcc0007ffe0ff */
[----:B------:R0:W1:Y:S02]  /*1f90*/  F2I.FTZ.U32.TRUNC.NTZ R7, R6 ;  /* 0x0000000600077305 */ /* 0x000064000021f000 */
[----:B0-----:R-:W-:Y:S02]  /*1fa0*/  HFMA2 R6, -RZ, RZ, 0, 0 ;  /* 0x00000000ff067431 */ /* 0x001fe400000001ff */
[----:B-1----:R-:W-:-:S04]  /*1fb0*/  IMAD.MOV R2, RZ, RZ, -R7 ;  /* 0x000000ffff027224 */ /* 0x002fc800078e0a07 */
[----:B------:R-:W-:Y:S01]  /*1fc0*/  IMAD R3, R2, R15, RZ ;  /* 0x0000000f02037224 */ /* 0x000fe200078e02ff */
[----:B------:R-:W-:-:S03]  /*1fd0*/  IABS R2, R13 ;  /* 0x0000000d00027213 */ /* 0x000fc60000000000 */
[----:B------:R-:W-:-:S04]  /*1fe0*/  IMAD.HI.U32 R7, R7, R3, R6 ;  /* 0x0000000307077227 */ /* 0x000fc800078e0006 */
[----:B------:R-:W-:Y:S02]  /*1ff0*/  IMAD.MOV R3, RZ, RZ, -R5 ;  /* 0x000000ffff037224 */ /* 0x000fe400078e0a05 */
        /* <DEDUP_REMOVED lines=11> */
[----:B------:R-:W-:-:S05]  /*20b0*/  @!P2 LOP3.LUT R7, RZ, R0, RZ, 0x33, !PT ;  /* 0x00000000ff07a212 */ /* 0x000fca00078e33ff */
[----:B---3--:R-:W-:-:S07]  /*20c0*/  IMAD R11, R7, R4, R11 ;  /* 0x00000004070b7224 */ /* 0x008fce00078e020b */
.L_x_3:
[----:B------:R-:W-:Y:S02]  /*20d0*/  SHF.R.S32.HI R3, RZ, 0x1f, R11 ;  /* 0x0000001fff037819 */ /* 0x000fe4000001140b */
[----:B------:R-:W-:-:S07]  /*20e0*/  MOV R2, R11 ;  /* 0x0000000b00027202 */ /* 0x000fce0000000f00 */
.L_x_0:
[----:B------:R-:W0:Y:S02]  /*20f0*/  LDCU.64 UR4, c[0x0][0x380] ;  /* 0x00007000ff0477ac */ /* 0x000e240008000a00 */
[----:B0-----:R-:W-:-:S04]  /*2100*/  IADD3 R2, P0, PT, R2, UR4, RZ ;  /* 0x0000000402027c10 */ /* 0x001fc8000ff1e0ff */
[----:B------:R-:W-:Y:S01]  /*2110*/  IADD3.X R3, PT, PT, R3, UR5, RZ, P0, !PT ;  /* 0x0000000503037c10 */ /* 0x000fe200087fe4ff */
[----:B------:R-:W0:Y:S05]  /*2120*/  LDCU.64 UR4, c[0x0][0x390] ;  /* 0x00007200ff0477ac */ /* 0x000e2a0008000a00 */
[----:B------:R-:W2:Y:S01]  /*2130*/  LDG.E.U8 R3, desc[UR14][R2.64] ;  /* 0x0000000e02037981 */ /* 0x000ea2000c1e1100 */
[----:B0-----:R-:W-:-:S04]  /*2140*/  IADD3 R4, P0, PT, R9, UR4, RZ ;  /* 0x0000000409047c10 */ /* 0x001fc8000ff1e0ff */
[----:B------:R-:W-:-:S05]  /*2150*/  LEA.HI.X.SX32 R5, R9, UR5, 0x1, P0 ;  /* 0x0000000509057c11 */ /* 0x000fca00080f0eff */
[----:B--2---:R-:W-:Y:S01]  /*2160*/  STG.E.U8 desc[UR14][R4.64], R3 ;  /* 0x0000000304007986 */ /* 0x004fe2000c10110e */
[----:B------:R-:W-:Y:S05]  /*2170*/  EXIT ;  /* 0x000000000000794d */ /* 0x000fea0003800000 */
.L_x_6:
[----:B------:R-:W-:-:S00]  /*2180*/  BRA `(.L_x_6) ;  /* 0xfffffffc00fc7947 */ /* 0x000fc0000383ffff */
[----:B------:R-:W-:-:S00]  /*2190*/  NOP ;  /* 0x0000000000007918 */ /* 0x000fc00000000000 */
        /* <DEDUP_REMOVED lines=14> */
.L_x_14:


//--------------------- .text._ZN8mmdeploy9operation4cuda4impl7permuteIfEEvPKT_PKiPS4_S8_ii --------------------------
	.section	.text._ZN8mmdeploy9operation4cuda4impl7permuteIfEEvPKT_PKiPS4_S8_ii,"ax",@progbits
	.align	128
        .global         _ZN8mmdeploy9operation4cuda4impl7permuteIfEEvPKT_PKiPS4_S8_ii
        .type           _ZN8mmdeploy9operation4cuda4impl7permuteIfEEvPKT_PKiPS4_S8_ii,@function
        .size           _ZN8mmdeploy9operation4cuda4impl7permuteIfEEvPKT_PKiPS4_S8_ii,(.L_x_15 - _ZN8mmdeploy9operation4cuda4impl7permuteIfEEvPKT_PKiPS4_S8_ii)
        .other          _ZN8mmdeploy9operation4cuda4impl7permuteIfEEvPKT_PKiPS4_S8_ii,@"STO_CUDA_ENTRY STV_DEFAULT"
_ZN8mmdeploy9operation4cuda4impl7permuteIfEEvPKT_PKiPS4_S8_ii:
.text._ZN8mmdeploy9operation4cuda4impl7permuteIfEEvPKT_PKiPS4_S8_ii:
        /* <DEDUP_REMOVED lines=34> */
.L_x_9:
        /* <DEDUP_REMOVED lines=255> */
.L_x_8:
        /* <DEDUP_REMOVED lines=110> */
[----:B------:R-:W-:-:S03]  /*18f0*/  IMAD.HI.U32 R2, R3, R17, R2 ;  /* 0x0000001103027227 */ /* 0x000fc600078e0002 */
[----:B------:R-:W-:Y:S01]  /*1900*/  MOV R3, R4 ;  /* 0x0000000400037202 */ /* 0x000fe20000000f00 */
[----:B------:R-:W-:-:S04]  /*1910*/  IMAD.MOV R18, RZ, RZ, -R18 ;  /* 0x000000ffff127224 */ /* 0x000fc800078e0a12 */
[----:B------:R-:W-:Y:S02]  /*1920*/  IMAD.MOV.U32 R4, RZ, RZ, R18 ;  /* 0x000000ffff047224 */ /* 0x000fe400078e0012 */
[----:B------:R-:W-:-:S04]  /*1930*/  IMAD.HI.U32 R2, R2, R3, RZ ;  /* 0x0000000302027227 */ /* 0x000fc800078e00ff */
[----:B------:R-:W-:-:S05]  /*1940*/  IMAD R3, R2, R4, R3 ;  /* 0x0000000402037224 */ /* 0x000fca00078e0203 */
[----:B------:R-:W-:-:S13]  /*1950*/  ISETP.GT.U32.AND P2, PT, R12, R3, PT ;  /* 0x000000030c00720c */ /* 0x000fda0003f44070 */
[----:B------:R-:W-:-:S04]  /*1960*/  @!P2 IADD3 R3, PT, PT, R3, -R12, RZ ;  /* 0x8000000c0303a210 */ /* 0x000fc80007ffe0ff */
        /* <DEDUP_REMOVED lines=15> */
.L_x_11:
        /* <DEDUP_REMOVED lines=71> */
.L_x_12:
        /* <DEDUP_REMOVED lines=32> */
.L_x_10:
[----:B------:R-:W-:Y:S02]  /*20d0*/  SHF.R.S32.HI R3, RZ, 0x1f, R11 ;  /* 0x0000001fff037819 */ /* 0x000fe4000001140b */
[----:B------:R-:W-:-:S07]  /*20e0*/  MOV R2, R11 ;  /* 0x0000000b00027202 */ /* 0x000fce0000000f00 */
.L_x_7:
[----:B------:R-:W0:Y:S02]  /*20f0*/  LDCU.64 UR4, c[0x0][0x380] ;  /* 0x00007000ff0477ac */ /* 0x000e240008000a00 */
[----:B0-----:R-:W-:-:S04]  /*2100*/  LEA R4, P0, R2, UR4, 0x2 ;  /* 0x0000000402047c11 */ /* 0x001fc8000f8010ff */
[----:B------:R-:W-:Y:S02]  /*2110*/  LEA.HI.X R5, R2, UR5, R3, 0x2, P0 ;  /* 0x0000000502057c11 */ /* 0x000fe400080f1403 */
[----:B------:R-:W0:Y:S04]  /*2120*/  LDC.64 R2, c[0x0][0x390] ;  /* 0x0000e400ff027b82 */ /* 0x000e280000000a00 */
[----:B------:R-:W2:Y:S01]  /*2130*/  LDG.E R5, desc[UR14][R4.64] ;  /* 0x0000000e04057981 */ /* 0x000ea2000c1e1900 */
[----:B0-----:R-:W-:-:S05]  /*2140*/  IMAD.WIDE R2, R9, 0x4, R2 ;  /* 0x0000000409027825 */ /* 0x001fca00078e0202 */
[----:B--2---:R-:W-:Y:S01]  /*2150*/  STG.E desc[UR14][R2.64], R5 ;  /* 0x0000000502007986 */ /* 0x004fe2000c10190e */
[----:B------:R-:W-:Y:S05]  /*2160*/  EXIT ;  /* 0x000000000000794d */ /* 0x000fea0003800000 */
.L_x_13:
        /* <DEDUP_REMOVED lines=9> */
.L_x_15:


//--------------------- .nv.shared.reserved.0     --------------------------
	.section	.nv.shared.reserved.0,"aw",@nobits
	.weak		__nv_reservedSMEM_offset_0_alias
	.size		__nv_reservedSMEM_offset_0_alias, 0, 64
	.other		__nv_reservedSMEM_offset_0_alias,@"STO_CUDA_RESERVED_SHARED STV_DEFAULT"
__nv_reservedSMEM_offset_0_alias:
	.zero		0
	.zero		64


//--------------------- .nv.constant0._ZN8mmdeploy9operation4cuda4impl7permuteIhEEvPKT_PKiPS4_S8_ii --------------------------
	.section	.nv.constant0._ZN8mmdeploy9operation4cuda4impl7permuteIhEEvPKT_PKiPS4_S8_ii,"a",@progbits
	.sectionflags	@""
	.align	4
.nv.constant0._ZN8mmdeploy9operation4cuda4impl7permuteIhEEvPKT_PKiPS4_S8_ii:
	.zero		936


//--------------------- .nv.constant0._ZN8mmdeploy9operation4cuda4impl7permuteIfEEvPKT_PKiPS4_S8_ii --------------------------
	.section	.nv.constant0._ZN8mmdeploy9operation4cuda4impl7permuteIfEEvPKT_PKiPS4_S8_ii,"a",@progbits
	.sectionflags	@""
	.align	4
.nv.constant0._ZN8mmdeploy9operation4cuda4impl7permuteIfEEvPKT_PKiPS4_S8_ii:
	.zero		936


//--------------------- SYMBOLS --------------------------

	.type		.nv.reservedSmem.offset0,@object
	.size		.nv.reservedSmem.offset0,0x4
